//
// Generated by NVIDIA NVVM Compiler
//
// Compiler Build ID: CL-36424714
// Cuda compilation tools, release 13.0, V13.0.88
// Based on NVVM 20.0.0
//

.version 9.0
.target sm_100
.address_size 64

.func  (.param .b64 func_retval0) __internal_accurate_pow
(
	.param .b64 __internal_accurate_pow_param_0
)
;
.const .align 4 .b8 s[288];

.func  (.param .align 16 .b8 func_retval0[12]) _Z5trace6float3S_i(
	.param .align 16 .b8 _Z5trace6float3S_i_param_0[12],
	.param .align 16 .b8 _Z5trace6float3S_i_param_1[12],
	.param .b32 _Z5trace6float3S_i_param_2
)
{
	.reg .pred 	%p<70>;
	.reg .b32 	%r<45>;
	.reg .b32 	%f<429>;
	.reg .b64 	%rd<9>;
	.reg .b64 	%fd<18>;

	ld.param.f32 	%f6, [_Z5trace6float3S_i_param_1+8];
	ld.param.f32 	%f3, [_Z5trace6float3S_i_param_0+8];
	ld.param.v2.f32 	{%f1, %f2}, [_Z5trace6float3S_i_param_0];
	ld.param.v2.f32 	{%f4, %f5}, [_Z5trace6float3S_i_param_1];
	ld.param.u32 	%r19, [_Z5trace6float3S_i_param_2];
	ld.const.f32 	%f7, [s+16];
	sub.f32 	%f8, %f7, %f1;
	ld.const.f32 	%f9, [s+20];
	sub.f32 	%f10, %f9, %f2;
	ld.const.f32 	%f11, [s+24];
	sub.f32 	%f12, %f11, %f3;
	mul.f32 	%f156, %f5, %f10;
	fma.rn.f32 	%f157, %f4, %f8, %f156;
	fma.rn.f32 	%f13, %f6, %f12, %f157;
	setp.lt.f32 	%p3, %f13, 0f00000000;
	mov.b32 	%r39, -1;
	mov.f32 	%f408, 0f7F800000;
	@%p3 bra 	$L__BB0_3;
	mul.f32 	%f159, %f10, %f10;
	fma.rn.f32 	%f160, %f8, %f8, %f159;
	fma.rn.f32 	%f161, %f12, %f12, %f160;
	mul.f32 	%f162, %f13, %f13;
	sub.f32 	%f14, %f161, %f162;
	ld.const.f32 	%f163, [s+12];
	mul.f32 	%f15, %f163, %f163;
	setp.gt.f32 	%p4, %f14, %f15;
	@%p4 bra 	$L__BB0_3;
	sub.f32 	%f164, %f15, %f14;
	sqrt.rn.f32 	%f165, %f164;
	sub.f32 	%f166, %f13, %f165;
	add.f32 	%f167, %f13, %f165;
	setp.lt.f32 	%p5, %f166, 0f00000000;
	selp.f32 	%f168, %f167, %f166, %p5;
	setp.equ.f32 	%p6, %f168, 0f7F800000;
	selp.f32 	%f408, 0f7F800000, %f168, %p6;
	selp.s32 	%r39, -1, 0, %p6;
$L__BB0_3:
	ld.const.f32 	%f18, [s+64];
	sub.f32 	%f19, %f18, %f1;
	ld.const.f32 	%f20, [s+68];
	sub.f32 	%f21, %f20, %f2;
	ld.const.f32 	%f22, [s+72];
	sub.f32 	%f23, %f22, %f3;
	mul.f32 	%f169, %f5, %f21;
	fma.rn.f32 	%f170, %f4, %f19, %f169;
	fma.rn.f32 	%f24, %f6, %f23, %f170;
	setp.lt.f32 	%p7, %f24, 0f00000000;
	@%p7 bra 	$L__BB0_6;
	mul.f32 	%f171, %f21, %f21;
	fma.rn.f32 	%f172, %f19, %f19, %f171;
	fma.rn.f32 	%f173, %f23, %f23, %f172;
	mul.f32 	%f174, %f24, %f24;
	sub.f32 	%f25, %f173, %f174;
	ld.const.f32 	%f175, [s+60];
	mul.f32 	%f26, %f175, %f175;
	setp.gt.f32 	%p8, %f25, %f26;
	@%p8 bra 	$L__BB0_6;
	sub.f32 	%f176, %f26, %f25;
	sqrt.rn.f32 	%f177, %f176;
	sub.f32 	%f178, %f24, %f177;
	add.f32 	%f179, %f24, %f177;
	setp.lt.f32 	%p9, %f178, 0f00000000;
	selp.f32 	%f180, %f179, %f178, %p9;
	setp.lt.f32 	%p10, %f180, %f408;
	selp.f32 	%f408, %f180, %f408, %p10;
	selp.b32 	%r39, 1, %r39, %p10;
$L__BB0_6:
	ld.const.f32 	%f29, [s+112];
	sub.f32 	%f30, %f29, %f1;
	ld.const.f32 	%f31, [s+116];
	sub.f32 	%f32, %f31, %f2;
	ld.const.f32 	%f33, [s+120];
	sub.f32 	%f34, %f33, %f3;
	mul.f32 	%f181, %f5, %f32;
	fma.rn.f32 	%f182, %f4, %f30, %f181;
	fma.rn.f32 	%f35, %f6, %f34, %f182;
	setp.lt.f32 	%p11, %f35, 0f00000000;
	@%p11 bra 	$L__BB0_9;
	mul.f32 	%f183, %f32, %f32;
	fma.rn.f32 	%f184, %f30, %f30, %f183;
	fma.rn.f32 	%f185, %f34, %f34, %f184;
	mul.f32 	%f186, %f35, %f35;
	sub.f32 	%f36, %f185, %f186;
	ld.const.f32 	%f187, [s+108];
	mul.f32 	%f37, %f187, %f187;
	setp.gt.f32 	%p12, %f36, %f37;
	@%p12 bra 	$L__BB0_9;
	sub.f32 	%f188, %f37, %f36;
	sqrt.rn.f32 	%f189, %f188;
	sub.f32 	%f190, %f35, %f189;
	add.f32 	%f191, %f35, %f189;
	setp.lt.f32 	%p13, %f190, 0f00000000;
	selp.f32 	%f192, %f191, %f190, %p13;
	setp.lt.f32 	%p14, %f192, %f408;
	selp.f32 	%f408, %f192, %f408, %p14;
	selp.b32 	%r39, 2, %r39, %p14;
$L__BB0_9:
	ld.const.f32 	%f40, [s+160];
	sub.f32 	%f41, %f40, %f1;
	ld.const.f32 	%f42, [s+164];
	sub.f32 	%f43, %f42, %f2;
	ld.const.f32 	%f44, [s+168];
	sub.f32 	%f45, %f44, %f3;
	mul.f32 	%f193, %f5, %f43;
	fma.rn.f32 	%f194, %f4, %f41, %f193;
	fma.rn.f32 	%f46, %f6, %f45, %f194;
	setp.lt.f32 	%p15, %f46, 0f00000000;
	@%p15 bra 	$L__BB0_12;
	mul.f32 	%f195, %f43, %f43;
	fma.rn.f32 	%f196, %f41, %f41, %f195;
	fma.rn.f32 	%f197, %f45, %f45, %f196;
	mul.f32 	%f198, %f46, %f46;
	sub.f32 	%f47, %f197, %f198;
	ld.const.f32 	%f199, [s+156];
	mul.f32 	%f48, %f199, %f199;
	setp.gt.f32 	%p16, %f47, %f48;
	@%p16 bra 	$L__BB0_12;
	sub.f32 	%f200, %f48, %f47;
	sqrt.rn.f32 	%f201, %f200;
	sub.f32 	%f202, %f46, %f201;
	add.f32 	%f203, %f46, %f201;
	setp.lt.f32 	%p17, %f202, 0f00000000;
	selp.f32 	%f204, %f203, %f202, %p17;
	setp.lt.f32 	%p18, %f204, %f408;
	selp.f32 	%f408, %f204, %f408, %p18;
	selp.b32 	%r39, 3, %r39, %p18;
$L__BB0_12:
	ld.const.f32 	%f51, [s+208];
	sub.f32 	%f52, %f51, %f1;
	ld.const.f32 	%f53, [s+212];
	sub.f32 	%f54, %f53, %f2;
	ld.const.f32 	%f55, [s+216];
	sub.f32 	%f56, %f55, %f3;
	mul.f32 	%f205, %f5, %f54;
	fma.rn.f32 	%f206, %f4, %f52, %f205;
	fma.rn.f32 	%f57, %f6, %f56, %f206;
	setp.lt.f32 	%p19, %f57, 0f00000000;
	@%p19 bra 	$L__BB0_15;
	mul.f32 	%f207, %f54, %f54;
	fma.rn.f32 	%f208, %f52, %f52, %f207;
	fma.rn.f32 	%f209, %f56, %f56, %f208;
	mul.f32 	%f210, %f57, %f57;
	sub.f32 	%f58, %f209, %f210;
	ld.const.f32 	%f211, [s+204];
	mul.f32 	%f59, %f211, %f211;
	setp.gt.f32 	%p20, %f58, %f59;
	@%p20 bra 	$L__BB0_15;
	sub.f32 	%f212, %f59, %f58;
	sqrt.rn.f32 	%f213, %f212;
	sub.f32 	%f214, %f57, %f213;
	add.f32 	%f215, %f57, %f213;
	setp.lt.f32 	%p21, %f214, 0f00000000;
	selp.f32 	%f216, %f215, %f214, %p21;
	setp.lt.f32 	%p22, %f216, %f408;
	selp.f32 	%f408, %f216, %f408, %p22;
	selp.b32 	%r39, 4, %r39, %p22;
$L__BB0_15:
	ld.const.f32 	%f62, [s+256];
	sub.f32 	%f63, %f62, %f1;
	ld.const.f32 	%f64, [s+260];
	sub.f32 	%f65, %f64, %f2;
	ld.const.f32 	%f66, [s+264];
	sub.f32 	%f67, %f66, %f3;
	mul.f32 	%f217, %f5, %f65;
	fma.rn.f32 	%f218, %f4, %f63, %f217;
	fma.rn.f32 	%f68, %f6, %f67, %f218;
	setp.lt.f32 	%p23, %f68, 0f00000000;
	@%p23 bra 	$L__BB0_18;
	mul.f32 	%f219, %f65, %f65;
	fma.rn.f32 	%f220, %f63, %f63, %f219;
	fma.rn.f32 	%f221, %f67, %f67, %f220;
	mul.f32 	%f222, %f68, %f68;
	sub.f32 	%f69, %f221, %f222;
	ld.const.f32 	%f223, [s+252];
	mul.f32 	%f70, %f223, %f223;
	setp.gt.f32 	%p24, %f69, %f70;
	@%p24 bra 	$L__BB0_18;
	sub.f32 	%f224, %f70, %f69;
	sqrt.rn.f32 	%f225, %f224;
	sub.f32 	%f226, %f68, %f225;
	add.f32 	%f227, %f68, %f225;
	setp.lt.f32 	%p25, %f226, 0f00000000;
	selp.f32 	%f228, %f227, %f226, %p25;
	setp.lt.f32 	%p26, %f228, %f408;
	selp.f32 	%f408, %f228, %f408, %p26;
	selp.b32 	%r39, 5, %r39, %p26;
$L__BB0_18:
	setp.eq.s32 	%p27, %r39, -1;
	mov.f32 	%f426, 0f40000000;
	mov.f32 	%f427, %f426;
	mov.f32 	%f428, %f426;
	@%p27 bra 	$L__BB0_56;
	fma.rn.f32 	%f73, %f4, %f408, %f1;
	fma.rn.f32 	%f74, %f5, %f408, %f2;
	fma.rn.f32 	%f75, %f6, %f408, %f3;
	mul.wide.u32 	%rd3, %r39, 48;
	mov.u64 	%rd4, s;
	add.s64 	%rd5, %rd4, %rd3;
	add.s64 	%rd1, %rd5, 16;
	ld.const.f32 	%f232, [%rd5+16];
	sub.f32 	%f233, %f73, %f232;
	ld.const.f32 	%f234, [%rd5+20];
	sub.f32 	%f235, %f74, %f234;
	ld.const.f32 	%f236, [%rd5+24];
	sub.f32 	%f237, %f75, %f236;
	mul.f32 	%f238, %f235, %f235;
	fma.rn.f32 	%f239, %f233, %f233, %f238;
	fma.rn.f32 	%f240, %f237, %f237, %f239;
	sqrt.rn.f32 	%f241, %f240;
	div.rn.f32 	%f242, %f233, %f241;
	div.rn.f32 	%f243, %f235, %f241;
	div.rn.f32 	%f244, %f237, %f241;
	mul.f32 	%f245, %f5, %f243;
	fma.rn.f32 	%f246, %f4, %f242, %f245;
	fma.rn.f32 	%f76, %f6, %f244, %f246;
	setp.leu.f32 	%p29, %f76, 0f00000000;
	neg.f32 	%f247, %f242;
	neg.f32 	%f248, %f243;
	neg.f32 	%f249, %f244;
	selp.f32 	%f77, %f242, %f247, %p29;
	selp.f32 	%f78, %f243, %f248, %p29;
	selp.f32 	%f79, %f244, %f249, %p29;
	ld.const.f32 	%f80, [%rd5+40];
	setp.gt.f32 	%p30, %f80, 0f00000000;
	mov.pred 	%p69, -1;
	@%p30 bra 	$L__BB0_21;
	ld.const.f32 	%f250, [%rd1+28];
	setp.gt.f32 	%p69, %f250, 0f00000000;
$L__BB0_21:
	setp.ne.s32 	%p31, %r19, 3;
	and.pred  	%p32, %p69, %p31;
	@%p32 bra 	$L__BB0_45;
	fma.rn.f32 	%f252, %f77, 0f38D1B717, %f73;
	fma.rn.f32 	%f253, %f78, 0f38D1B717, %f74;
	fma.rn.f32 	%f254, %f79, 0f38D1B717, %f75;
	sub.f32 	%f81, %f7, %f252;
	sub.f32 	%f82, %f9, %f253;
	sub.f32 	%f83, %f11, %f254;
	ld.const.f32 	%f255, [s+12];
	mul.f32 	%f84, %f255, %f255;
	sub.f32 	%f85, %f18, %f252;
	sub.f32 	%f86, %f20, %f253;
	sub.f32 	%f87, %f22, %f254;
	ld.const.f32 	%f256, [s+60];
	mul.f32 	%f88, %f256, %f256;
	sub.f32 	%f89, %f29, %f252;
	sub.f32 	%f90, %f31, %f253;
	sub.f32 	%f91, %f33, %f254;
	mul.f32 	%f257, %f90, %f90;
	fma.rn.f32 	%f258, %f89, %f89, %f257;
	fma.rn.f32 	%f92, %f91, %f91, %f258;
	ld.const.f32 	%f259, [s+108];
	mul.f32 	%f93, %f259, %f259;
	sub.f32 	%f94, %f40, %f252;
	sub.f32 	%f95, %f42, %f253;
	sub.f32 	%f96, %f44, %f254;
	ld.const.f32 	%f260, [s+156];
	mul.f32 	%f97, %f260, %f260;
	sub.f32 	%f98, %f51, %f252;
	sub.f32 	%f99, %f53, %f253;
	sub.f32 	%f100, %f55, %f254;
	mul.f32 	%f261, %f99, %f99;
	fma.rn.f32 	%f262, %f98, %f98, %f261;
	fma.rn.f32 	%f101, %f100, %f100, %f262;
	ld.const.f32 	%f263, [s+204];
	mul.f32 	%f102, %f263, %f263;
	sub.f32 	%f103, %f62, %f252;
	sub.f32 	%f104, %f64, %f253;
	sub.f32 	%f105, %f66, %f254;
	mul.f32 	%f264, %f104, %f104;
	fma.rn.f32 	%f265, %f103, %f103, %f264;
	fma.rn.f32 	%f106, %f105, %f105, %f265;
	ld.const.f32 	%f266, [s+252];
	mul.f32 	%f107, %f266, %f266;
	mov.f32 	%f422, 0f00000000;
	mov.b32 	%r44, 0;
	mov.f32 	%f421, %f422;
	mov.f32 	%f420, %f422;
$L__BB0_23:
	mul.wide.u32 	%rd6, %r44, 48;
	add.s64 	%rd8, %rd4, %rd6;
	add.s64 	%rd2, %rd8, 28;
	ld.const.f32 	%f129, [%rd8+28];
	setp.leu.f32 	%p33, %f129, 0f00000000;
	@%p33 bra 	$L__BB0_44;
	ld.const.f32 	%f267, [%rd2+-12];
	sub.f32 	%f268, %f267, %f73;
	ld.const.f32 	%f269, [%rd2+-8];
	sub.f32 	%f270, %f269, %f74;
	ld.const.f32 	%f271, [%rd2+-4];
	sub.f32 	%f272, %f271, %f75;
	mul.f32 	%f273, %f270, %f270;
	fma.rn.f32 	%f274, %f268, %f268, %f273;
	fma.rn.f32 	%f275, %f272, %f272, %f274;
	sqrt.rn.f32 	%f276, %f275;
	div.rn.f32 	%f130, %f268, %f276;
	div.rn.f32 	%f131, %f270, %f276;
	div.rn.f32 	%f132, %f272, %f276;
	setp.eq.s32 	%p34, %r44, 0;
	@%p34 bra 	$L__BB0_28;
	mul.f32 	%f277, %f131, %f82;
	fma.rn.f32 	%f278, %f130, %f81, %f277;
	fma.rn.f32 	%f133, %f132, %f83, %f278;
	setp.lt.f32 	%p35, %f133, 0f00000000;
	@%p35 bra 	$L__BB0_27;
	mul.f32 	%f280, %f133, %f133;
	mul.f32 	%f281, %f82, %f82;
	fma.rn.f32 	%f282, %f81, %f81, %f281;
	fma.rn.f32 	%f283, %f83, %f83, %f282;
	sub.f32 	%f284, %f283, %f280;
	setp.leu.f32 	%p36, %f284, %f84;
	mov.f32 	%f419, 0f00000000;
	@%p36 bra 	$L__BB0_43;
$L__BB0_27:
	setp.eq.s32 	%p37, %r44, 1;
	@%p37 bra 	$L__BB0_31;
$L__BB0_28:
	mul.f32 	%f285, %f131, %f86;
	fma.rn.f32 	%f286, %f130, %f85, %f285;
	fma.rn.f32 	%f134, %f132, %f87, %f286;
	setp.lt.f32 	%p38, %f134, 0f00000000;
	@%p38 bra 	$L__BB0_30;
	mul.f32 	%f288, %f134, %f134;
	mul.f32 	%f289, %f86, %f86;
	fma.rn.f32 	%f290, %f85, %f85, %f289;
	fma.rn.f32 	%f291, %f87, %f87, %f290;
	sub.f32 	%f292, %f291, %f288;
	setp.leu.f32 	%p39, %f292, %f88;
	mov.f32 	%f419, 0f00000000;
	@%p39 bra 	$L__BB0_43;
$L__BB0_30:
	setp.eq.s32 	%p40, %r44, 2;
	@%p40 bra 	$L__BB0_34;
$L__BB0_31:
	mul.f32 	%f293, %f131, %f90;
	fma.rn.f32 	%f294, %f130, %f89, %f293;
	fma.rn.f32 	%f135, %f132, %f91, %f294;
	setp.lt.f32 	%p41, %f135, 0f00000000;
	@%p41 bra 	$L__BB0_33;
	mul.f32 	%f296, %f135, %f135;
	sub.f32 	%f297, %f92, %f296;
	setp.leu.f32 	%p42, %f297, %f93;
	mov.f32 	%f419, 0f00000000;
	@%p42 bra 	$L__BB0_43;
$L__BB0_33:
	setp.eq.s32 	%p43, %r44, 3;
	@%p43 bra 	$L__BB0_37;
$L__BB0_34:
	mul.f32 	%f298, %f131, %f95;
	fma.rn.f32 	%f299, %f130, %f94, %f298;
	fma.rn.f32 	%f136, %f132, %f96, %f299;
	setp.lt.f32 	%p44, %f136, 0f00000000;
	@%p44 bra 	$L__BB0_36;
	mul.f32 	%f301, %f136, %f136;
	mul.f32 	%f302, %f95, %f95;
	fma.rn.f32 	%f303, %f94, %f94, %f302;
	fma.rn.f32 	%f304, %f96, %f96, %f303;
	sub.f32 	%f305, %f304, %f301;
	setp.leu.f32 	%p45, %f305, %f97;
	mov.f32 	%f419, 0f00000000;
	@%p45 bra 	$L__BB0_43;
$L__BB0_36:
	setp.eq.s32 	%p46, %r44, 4;
	@%p46 bra 	$L__BB0_40;
$L__BB0_37:
	mul.f32 	%f306, %f131, %f99;
	fma.rn.f32 	%f307, %f130, %f98, %f306;
	fma.rn.f32 	%f137, %f132, %f100, %f307;
	setp.lt.f32 	%p47, %f137, 0f00000000;
	@%p47 bra 	$L__BB0_39;
	mul.f32 	%f309, %f137, %f137;
	sub.f32 	%f310, %f101, %f309;
	setp.leu.f32 	%p48, %f310, %f102;
	mov.f32 	%f419, 0f00000000;
	@%p48 bra 	$L__BB0_43;
$L__BB0_39:
	setp.eq.s32 	%p49, %r44, 5;
	@%p49 bra 	$L__BB0_42;
$L__BB0_40:
	mul.f32 	%f311, %f131, %f104;
	fma.rn.f32 	%f312, %f130, %f103, %f311;
	fma.rn.f32 	%f138, %f132, %f105, %f312;
	setp.lt.f32 	%p50, %f138, 0f00000000;
	@%p50 bra 	$L__BB0_42;
	mul.f32 	%f314, %f138, %f138;
	sub.f32 	%f315, %f106, %f314;
	setp.leu.f32 	%p51, %f315, %f107;
	mov.f32 	%f419, 0f00000000;
	@%p51 bra 	$L__BB0_43;
$L__BB0_42:
	mov.f32 	%f419, 0f3F800000;
$L__BB0_43:
	mul.f32 	%f317, %f78, %f131;
	fma.rn.f32 	%f318, %f77, %f130, %f317;
	fma.rn.f32 	%f319, %f79, %f132, %f318;
	setp.lt.f32 	%p52, %f319, 0f00000000;
	selp.f32 	%f320, 0f00000000, %f319, %p52;
	ld.const.f32 	%f321, [%rd1+-16];
	mul.f32 	%f322, %f419, %f321;
	mul.f32 	%f323, %f320, %f322;
	fma.rn.f32 	%f420, %f129, %f323, %f420;
	ld.const.f32 	%f324, [%rd1+-12];
	mul.f32 	%f325, %f419, %f324;
	mul.f32 	%f326, %f320, %f325;
	ld.const.f32 	%f327, [%rd2+4];
	fma.rn.f32 	%f421, %f327, %f326, %f421;
	ld.const.f32 	%f328, [%rd1+-8];
	mul.f32 	%f329, %f419, %f328;
	mul.f32 	%f330, %f320, %f329;
	ld.const.f32 	%f331, [%rd2+8];
	fma.rn.f32 	%f422, %f331, %f330, %f422;
$L__BB0_44:
	add.s32 	%r44, %r44, 1;
	setp.ne.s32 	%p53, %r44, 6;
	@%p53 bra 	$L__BB0_23;
	bra.uni 	$L__BB0_55;
$L__BB0_45:
	mul.f32 	%f332, %f5, %f78;
	fma.rn.f32 	%f333, %f4, %f77, %f332;
	fma.rn.f32 	%f108, %f6, %f79, %f333;
	add.f32 	%f109, %f108, 0f3F800000;
	cvt.f64.f32 	%fd1, %f109;
	{
	.reg .b32 %temp; 
	mov.b64 	{%temp, %r13}, %fd1;
	}
	mov.f64 	%fd9, 0d4008000000000000;
	{
	.reg .b32 %temp; 
	mov.b64 	{%temp, %r23}, %fd9;
	}
	and.b32  	%r15, %r23, 2146435072;
	setp.eq.s32 	%p54, %r15, 1073741824;
	abs.f64 	%fd2, %fd1;
	{ // callseq 0, 0
	.param .b64 param0;
	st.param.f64 	[param0], %fd2;
	.param .b64 retval0;
	call.uni (retval0), 
	__internal_accurate_pow, 
	(
	param0
	);
	ld.param.f64 	%fd10, [retval0];
	} // callseq 0
	setp.lt.s32 	%p55, %r13, 0;
	neg.f64 	%fd12, %fd10;
	selp.f64 	%fd13, %fd12, %fd10, %p54;
	selp.f64 	%fd17, %fd13, %fd10, %p55;
	setp.neu.f32 	%p56, %f109, 0f00000000;
	@%p56 bra 	$L__BB0_47;
	setp.eq.s32 	%p57, %r15, 1073741824;
	selp.b32 	%r24, %r13, 0, %p57;
	setp.lt.s32 	%p58, %r23, 0;
	or.b32  	%r25, %r24, 2146435072;
	selp.b32 	%r26, %r25, %r24, %p58;
	mov.b32 	%r27, 0;
	mov.b64 	%fd17, {%r27, %r26};
$L__BB0_47:
	add.f64 	%fd14, %fd1, 0d4008000000000000;
	{
	.reg .b32 %temp; 
	mov.b64 	{%temp, %r28}, %fd14;
	}
	and.b32  	%r29, %r28, 2146435072;
	setp.ne.s32 	%p59, %r29, 2146435072;
	@%p59 bra 	$L__BB0_52;
	setp.num.f32 	%p60, %f109, %f109;
	@%p60 bra 	$L__BB0_50;
	mov.f64 	%fd15, 0d4008000000000000;
	add.rn.f64 	%fd17, %fd1, %fd15;
	bra.uni 	$L__BB0_52;
$L__BB0_50:
	setp.neu.f64 	%p61, %fd2, 0d7FF0000000000000;
	@%p61 bra 	$L__BB0_52;
	setp.lt.s32 	%p62, %r13, 0;
	setp.eq.s32 	%p63, %r15, 1073741824;
	setp.lt.s32 	%p64, %r23, 0;
	selp.b32 	%r31, 0, 2146435072, %p64;
	and.b32  	%r32, %r23, 2147483647;
	setp.ne.s32 	%p65, %r32, 1071644672;
	or.b32  	%r33, %r31, -2147483648;
	selp.b32 	%r34, %r33, %r31, %p65;
	selp.b32 	%r35, %r34, %r31, %p63;
	selp.b32 	%r36, %r35, %r31, %p62;
	mov.b32 	%r37, 0;
	mov.b64 	%fd17, {%r37, %r36};
$L__BB0_52:
	setp.eq.f32 	%p66, %f109, 0f3F800000;
	cvt.rn.f32.f64 	%f337, %fd17;
	fma.rn.f32 	%f338, %f337, 0f3F666666, 0f3DCCCCCD;
	selp.f32 	%f110, 0f3F800000, %f338, %p66;
	add.f32 	%f339, %f108, %f108;
	mul.f32 	%f340, %f77, %f339;
	sub.f32 	%f341, %f4, %f340;
	mul.f32 	%f342, %f78, %f339;
	sub.f32 	%f343, %f5, %f342;
	mul.f32 	%f344, %f79, %f339;
	sub.f32 	%f345, %f6, %f344;
	mul.f32 	%f346, %f343, %f343;
	fma.rn.f32 	%f347, %f341, %f341, %f346;
	fma.rn.f32 	%f348, %f345, %f345, %f347;
	sqrt.rn.f32 	%f349, %f348;
	div.rn.f32 	%f350, %f341, %f349;
	div.rn.f32 	%f351, %f343, %f349;
	div.rn.f32 	%f352, %f345, %f349;
	mul.f32 	%f111, %f77, 0f38D1B717;
	add.f32 	%f353, %f73, %f111;
	mul.f32 	%f112, %f78, 0f38D1B717;
	add.f32 	%f354, %f74, %f112;
	mul.f32 	%f113, %f79, 0f38D1B717;
	add.f32 	%f355, %f75, %f113;
	add.s32 	%r16, %r19, 1;
	{ // callseq 1, 0
	.param .align 16 .b8 param0[12];
	st.param.v2.f32 	[param0], {%f353, %f354};
	st.param.f32 	[param0+8], %f355;
	.param .align 16 .b8 param1[12];
	st.param.v2.f32 	[param1], {%f350, %f351};
	st.param.f32 	[param1+8], %f352;
	.param .b32 param2;
	st.param.b32 	[param2], %r16;
	.param .align 16 .b8 retval0[12];
	call.uni (retval0), 
	_Z5trace6float3S_i, 
	(
	param0, 
	param1, 
	param2
	);
	ld.param.v2.f32 	{%f356, %f357}, [retval0];
	ld.param.f32 	%f358, [retval0+8];
	} // callseq 1
	setp.eq.f32 	%p67, %f80, 0f00000000;
	mov.f32 	%f413, 0f00000000;
	mov.f32 	%f414, %f413;
	mov.f32 	%f415, %f413;
	@%p67 bra 	$L__BB0_54;
	setp.leu.f32 	%p68, %f76, 0f00000000;
	selp.f32 	%f359, 0f3F68BA2E, 0f3F8CCCCD, %p68;
	neg.f32 	%f360, %f108;
	selp.f32 	%f361, 0f3F5391FB, 0f3F9AE148, %p68;
	mul.f32 	%f362, %f108, %f108;
	mov.f32 	%f363, 0f3F800000;
	sub.f32 	%f364, %f363, %f362;
	mul.f32 	%f365, %f361, %f364;
	sub.f32 	%f366, %f363, %f365;
	mul.f32 	%f367, %f359, %f360;
	sqrt.rn.f32 	%f368, %f366;
	sub.f32 	%f369, %f367, %f368;
	mul.f32 	%f370, %f77, %f369;
	fma.rn.f32 	%f371, %f4, %f359, %f370;
	mul.f32 	%f372, %f78, %f369;
	fma.rn.f32 	%f373, %f5, %f359, %f372;
	mul.f32 	%f374, %f79, %f369;
	fma.rn.f32 	%f375, %f6, %f359, %f374;
	mul.f32 	%f376, %f373, %f373;
	fma.rn.f32 	%f377, %f371, %f371, %f376;
	fma.rn.f32 	%f378, %f375, %f375, %f377;
	sqrt.rn.f32 	%f379, %f378;
	div.rn.f32 	%f380, %f371, %f379;
	div.rn.f32 	%f381, %f373, %f379;
	div.rn.f32 	%f382, %f375, %f379;
	sub.f32 	%f383, %f73, %f111;
	sub.f32 	%f384, %f74, %f112;
	sub.f32 	%f385, %f75, %f113;
	{ // callseq 2, 0
	.param .align 16 .b8 param0[12];
	st.param.v2.f32 	[param0], {%f383, %f384};
	st.param.f32 	[param0+8], %f385;
	.param .align 16 .b8 param1[12];
	st.param.v2.f32 	[param1], {%f380, %f381};
	st.param.f32 	[param1+8], %f382;
	.param .b32 param2;
	st.param.b32 	[param2], %r16;
	.param .align 16 .b8 retval0[12];
	call.uni (retval0), 
	_Z5trace6float3S_i, 
	(
	param0, 
	param1, 
	param2
	);
	ld.param.v2.f32 	{%f413, %f414}, [retval0];
	ld.param.f32 	%f415, [retval0+8];
	} // callseq 2
$L__BB0_54:
	mov.f32 	%f389, 0f3F800000;
	sub.f32 	%f390, %f389, %f110;
	mul.f32 	%f391, %f390, %f413;
	mul.f32 	%f392, %f80, %f391;
	fma.rn.f32 	%f393, %f356, %f110, %f392;
	ld.const.f32 	%f394, [%rd1+-16];
	mul.f32 	%f420, %f394, %f393;
	mul.f32 	%f395, %f390, %f414;
	mul.f32 	%f396, %f395, %f80;
	fma.rn.f32 	%f397, %f357, %f110, %f396;
	ld.const.f32 	%f398, [%rd1+-12];
	mul.f32 	%f421, %f398, %f397;
	mul.f32 	%f399, %f390, %f415;
	mul.f32 	%f400, %f399, %f80;
	fma.rn.f32 	%f401, %f358, %f110, %f400;
	ld.const.f32 	%f402, [%rd1+-8];
	mul.f32 	%f422, %f402, %f401;
$L__BB0_55:
	ld.const.f32 	%f403, [%rd1+12];
	add.f32 	%f426, %f420, %f403;
	ld.const.f32 	%f404, [%rd1+16];
	add.f32 	%f427, %f421, %f404;
	ld.const.f32 	%f405, [%rd1+20];
	add.f32 	%f428, %f422, %f405;
$L__BB0_56:
	st.param.v2.f32 	[func_retval0], {%f426, %f427};
	st.param.f32 	[func_retval0+8], %f428;
	ret;

}
	// .globl	_Z13tracer_kernelP6float3
.visible .entry _Z13tracer_kernelP6float3(
	.param .u64 .ptr .align 1 _Z13tracer_kernelP6float3_param_0
)
{
	.reg .pred 	%p<2>;
	.reg .b32 	%r<13>;
	.reg .b32 	%f<17>;
	.reg .b64 	%rd<5>;
	.reg .b64 	%fd<11>;

	ld.param.u64 	%rd1, [_Z13tracer_kernelP6float3_param_0];
	mov.u32 	%r3, %ctaid.x;
	mov.u32 	%r4, %ntid.x;
	mov.u32 	%r5, %tid.x;
	mad.lo.s32 	%r1, %r3, %r4, %r5;
	mov.u32 	%r6, %ctaid.y;
	mov.u32 	%r7, %ntid.y;
	mov.u32 	%r8, %tid.y;
	mad.lo.s32 	%r9, %r6, %r7, %r8;
	max.u32 	%r10, %r1, %r9;
	setp.gt.u32 	%p1, %r10, 511;
	@%p1 bra 	$L__BB1_2;
	cvta.to.global.u64 	%rd2, %rd1;
	cvt.rn.f64.u32 	%fd1, %r1;
	add.f64 	%fd2, %fd1, 0d3FE0000000000000;
	add.f64 	%fd3, %fd2, %fd2;
	fma.rn.f64 	%fd4, %fd3, 0d3F60000000000000, 0dBFF0000000000000;
	cvt.rn.f32.f64 	%f1, %fd4;
	cvt.rn.f64.u32 	%fd5, %r9;
	add.f64 	%fd6, %fd5, 0d3FE0000000000000;
	add.f64 	%fd7, %fd6, %fd6;
	mul.f64 	%fd8, %fd7, 0d3F60000000000000;
	mov.f64 	%fd9, 0d3FF0000000000000;
	sub.f64 	%fd10, %fd9, %fd8;
	cvt.rn.f32.f64 	%f2, %fd10;
	mul.f32 	%f3, %f2, %f2;
	fma.rn.f32 	%f4, %f1, %f1, %f3;
	add.f32 	%f5, %f4, 0f3F800000;
	sqrt.rn.f32 	%f6, %f5;
	div.rn.f32 	%f7, %f1, %f6;
	div.rn.f32 	%f8, %f2, %f6;
	mov.f32 	%f9, 0fBF800000;
	div.rn.f32 	%f10, %f9, %f6;
	{ // callseq 3, 0
	.param .align 16 .b8 param0[12];
	st.param.v2.f32 	[param0], {0f00000000, 0f00000000};
	st.param.f32 	[param0+8], 0f00000000;
	.param .align 16 .b8 param1[12];
	st.param.v2.f32 	[param1], {%f7, %f8};
	st.param.f32 	[param1+8], %f10;
	.param .b32 param2;
	st.param.b32 	[param2], 0;
	.param .align 16 .b8 retval0[12];
	call.uni (retval0), 
	_Z5trace6float3S_i, 
	(
	param0, 
	param1, 
	param2
	);
	ld.param.v2.f32 	{%f11, %f12}, [retval0];
	ld.param.f32 	%f13, [retval0+8];
	} // callseq 3
	shl.b32 	%r11, %r9, 9;
	add.s32 	%r12, %r11, %r1;
	mul.wide.u32 	%rd3, %r12, 12;
	add.s64 	%rd4, %rd2, %rd3;
	st.global.f32 	[%rd4], %f11;
	st.global.f32 	[%rd4+4], %f12;
	st.global.f32 	[%rd4+8], %f13;
$L__BB1_2:
	ret;

}
.func  (.param .b64 func_retval0) __internal_accurate_pow(
	.param .b64 __internal_accurate_pow_param_0
)
{
	.reg .pred 	%p<8>;
	.reg .b32 	%r<49>;
	.reg .b32 	%f<3>;
	.reg .b64 	%fd<109>;

	ld.param.f64 	%fd10, [__internal_accurate_pow_param_0];
	{
	.reg .b32 %temp; 
	mov.b64 	{%temp, %r46}, %fd10;
	}
	{
	.reg .b32 %temp; 
	mov.b64 	{%r45, %temp}, %fd10;
	}
	shr.u32 	%r47, %r46, 20;
	setp.gt.u32 	%p1, %r46, 1048575;
	@%p1 bra 	$L__BB2_2;
	mul.f64 	%fd11, %fd10, 0d4350000000000000;
	{
	.reg .b32 %temp; 
	mov.b64 	{%temp, %r46}, %fd11;
	}
	{
	.reg .b32 %temp; 
	mov.b64 	{%r45, %temp}, %fd11;
	}
	shr.u32 	%r16, %r46, 20;
	add.s32 	%r47, %r16, -54;
$L__BB2_2:
	add.s32 	%r48, %r47, -1023;
	and.b32  	%r17, %r46, -2146435073;
	or.b32  	%r18, %r17, 1072693248;
	mov.b64 	%fd107, {%r45, %r18};
	setp.lt.u32 	%p2, %r18, 1073127583;
	@%p2 bra 	$L__BB2_4;
	{
	.reg .b32 %temp; 
	mov.b64 	{%r19, %temp}, %fd107;
	}
	{
	.reg .b32 %temp; 
	mov.b64 	{%temp, %r20}, %fd107;
	}
	add.s32 	%r21, %r20, -1048576;
	mov.b64 	%fd107, {%r19, %r21};
	add.s32 	%r48, %r47, -1022;
$L__BB2_4:
	add.f64 	%fd12, %fd107, 0dBFF0000000000000;
	add.f64 	%fd13, %fd107, 0d3FF0000000000000;
	rcp.approx.ftz.f64 	%fd14, %fd13;
	neg.f64 	%fd15, %fd13;
	fma.rn.f64 	%fd16, %fd15, %fd14, 0d3FF0000000000000;
	fma.rn.f64 	%fd17, %fd16, %fd16, %fd16;
	fma.rn.f64 	%fd18, %fd17, %fd14, %fd14;
	mul.f64 	%fd19, %fd12, %fd18;
	fma.rn.f64 	%fd20, %fd12, %fd18, %fd19;
	mul.f64 	%fd21, %fd20, %fd20;
	fma.rn.f64 	%fd22, %fd21, 0d3EB0F5FF7D2CAFE2, 0d3ED0F5D241AD3B5A;
	fma.rn.f64 	%fd23, %fd22, %fd21, 0d3EF3B20A75488A3F;
	fma.rn.f64 	%fd24, %fd23, %fd21, 0d3F1745CDE4FAECD5;
	fma.rn.f64 	%fd25, %fd24, %fd21, 0d3F3C71C7258A578B;
	fma.rn.f64 	%fd26, %fd25, %fd21, 0d3F6249249242B910;
	fma.rn.f64 	%fd27, %fd26, %fd21, 0d3F89999999999DFB;
	sub.f64 	%fd28, %fd12, %fd20;
	add.f64 	%fd29, %fd28, %fd28;
	neg.f64 	%fd30, %fd20;
	fma.rn.f64 	%fd31, %fd30, %fd12, %fd29;
	mul.f64 	%fd32, %fd18, %fd31;
	fma.rn.f64 	%fd33, %fd21, %fd27, 0d3FB5555555555555;
	mov.f64 	%fd34, 0d3FB5555555555555;
	sub.f64 	%fd35, %fd34, %fd33;
	fma.rn.f64 	%fd36, %fd21, %fd27, %fd35;
	add.f64 	%fd37, %fd36, 0dBC46A4CB00B9E7B0;
	add.f64 	%fd38, %fd33, %fd37;
	sub.f64 	%fd39, %fd33, %fd38;
	add.f64 	%fd40, %fd37, %fd39;
	mul.rn.f64 	%fd41, %fd20, %fd20;
	neg.f64 	%fd42, %fd41;
	fma.rn.f64 	%fd43, %fd20, %fd20, %fd42;
	{
	.reg .b32 %temp; 
	mov.b64 	{%r22, %temp}, %fd32;
	}
	{
	.reg .b32 %temp; 
	mov.b64 	{%temp, %r23}, %fd32;
	}
	add.s32 	%r24, %r23, 1048576;
	mov.b64 	%fd44, {%r22, %r24};
	fma.rn.f64 	%fd45, %fd20, %fd44, %fd43;
	mul.rn.f64 	%fd46, %fd41, %fd20;
	neg.f64 	%fd47, %fd46;
	fma.rn.f64 	%fd48, %fd41, %fd20, %fd47;
	fma.rn.f64 	%fd49, %fd41, %fd32, %fd48;
	fma.rn.f64 	%fd50, %fd45, %fd20, %fd49;
	mul.rn.f64 	%fd51, %fd38, %fd46;
	neg.f64 	%fd52, %fd51;
	fma.rn.f64 	%fd53, %fd38, %fd46, %fd52;
	fma.rn.f64 	%fd54, %fd38, %fd50, %fd53;
	fma.rn.f64 	%fd55, %fd40, %fd46, %fd54;
	add.f64 	%fd56, %fd51, %fd55;
	sub.f64 	%fd57, %fd51, %fd56;
	add.f64 	%fd58, %fd55, %fd57;
	add.f64 	%fd59, %fd20, %fd56;
	sub.f64 	%fd60, %fd20, %fd59;
	add.f64 	%fd61, %fd56, %fd60;
	add.f64 	%fd62, %fd58, %fd61;
	add.f64 	%fd63, %fd32, %fd62;
	add.f64 	%fd64, %fd59, %fd63;
	sub.f64 	%fd65, %fd59, %fd64;
	add.f64 	%fd66, %fd63, %fd65;
	xor.b32  	%r25, %r48, -2147483648;
	mov.b32 	%r26, 1127219200;
	mov.b64 	%fd67, {%r25, %r26};
	mov.b32 	%r27, -2147483648;
	mov.b64 	%fd68, {%r27, %r26};
	sub.f64 	%fd69, %fd67, %fd68;
	fma.rn.f64 	%fd70, %fd69, 0d3FE62E42FEFA39EF, %fd64;
	fma.rn.f64 	%fd71, %fd69, 0dBFE62E42FEFA39EF, %fd70;
	sub.f64 	%fd72, %fd71, %fd64;
	sub.f64 	%fd73, %fd66, %fd72;
	fma.rn.f64 	%fd74, %fd69, 0d3C7ABC9E3B39803F, %fd73;
	add.f64 	%fd75, %fd70, %fd74;
	sub.f64 	%fd76, %fd70, %fd75;
	add.f64 	%fd77, %fd74, %fd76;
	mov.f64 	%fd78, 0d4008000000000000;
	{
	.reg .b32 %temp; 
	mov.b64 	{%temp, %r28}, %fd78;
	}
	{
	.reg .b32 %temp; 
	mov.b64 	{%r29, %temp}, %fd78;
	}
	shl.b32 	%r30, %r28, 1;
	setp.gt.u32 	%p3, %r30, -33554433;
	and.b32  	%r31, %r28, -15728641;
	selp.b32 	%r32, %r31, %r28, %p3;
	mov.b64 	%fd79, {%r29, %r32};
	mul.rn.f64 	%fd80, %fd75, %fd79;
	neg.f64 	%fd81, %fd80;
	fma.rn.f64 	%fd82, %fd75, %fd79, %fd81;
	fma.rn.f64 	%fd83, %fd77, %fd79, %fd82;
	add.f64 	%fd4, %fd80, %fd83;
	sub.f64 	%fd84, %fd80, %fd4;
	add.f64 	%fd5, %fd83, %fd84;
	fma.rn.f64 	%fd85, %fd4, 0d3FF71547652B82FE, 0d4338000000000000;
	{
	.reg .b32 %temp; 
	mov.b64 	{%r13, %temp}, %fd85;
	}
	mov.f64 	%fd86, 0dC338000000000000;
	add.rn.f64 	%fd87, %fd85, %fd86;
	fma.rn.f64 	%fd88, %fd87, 0dBFE62E42FEFA39EF, %fd4;
	fma.rn.f64 	%fd89, %fd87, 0dBC7ABC9E3B39803F, %fd88;
	fma.rn.f64 	%fd90, %fd89, 0d3E5ADE1569CE2BDF, 0d3E928AF3FCA213EA;
	fma.rn.f64 	%fd91, %fd90, %fd89, 0d3EC71DEE62401315;
	fma.rn.f64 	%fd92, %fd91, %fd89, 0d3EFA01997C89EB71;
	fma.rn.f64 	%fd93, %fd92, %fd89, 0d3F2A01A014761F65;
	fma.rn.f64 	%fd94, %fd93, %fd89, 0d3F56C16C1852B7AF;
	fma.rn.f64 	%fd95, %fd94, %fd89, 0d3F81111111122322;
	fma.rn.f64 	%fd96, %fd95, %fd89, 0d3FA55555555502A1;
	fma.rn.f64 	%fd97, %fd96, %fd89, 0d3FC5555555555511;
	fma.rn.f64 	%fd98, %fd97, %fd89, 0d3FE000000000000B;
	fma.rn.f64 	%fd99, %fd98, %fd89, 0d3FF0000000000000;
	fma.rn.f64 	%fd100, %fd99, %fd89, 0d3FF0000000000000;
	{
	.reg .b32 %temp; 
	mov.b64 	{%r14, %temp}, %fd100;
	}
	{
	.reg .b32 %temp; 
	mov.b64 	{%temp, %r15}, %fd100;
	}
	shl.b32 	%r33, %r13, 20;
	add.s32 	%r34, %r33, %r15;
	mov.b64 	%fd108, {%r14, %r34};
	{
	.reg .b32 %temp; 
	mov.b64 	{%temp, %r35}, %fd4;
	}
	mov.b32 	%f2, %r35;
	abs.f32 	%f1, %f2;
	setp.lt.f32 	%p4, %f1, 0f4086232B;
	@%p4 bra 	$L__BB2_7;
	setp.lt.f64 	%p5, %fd4, 0d0000000000000000;
	add.f64 	%fd101, %fd4, 0d7FF0000000000000;
	selp.f64 	%fd108, 0d0000000000000000, %fd101, %p5;
	setp.geu.f32 	%p6, %f1, 0f40874800;
	@%p6 bra 	$L__BB2_7;
	shr.u32 	%r36, %r13, 31;
	add.s32 	%r37, %r13, %r36;
	shr.s32 	%r38, %r37, 1;
	shl.b32 	%r39, %r38, 20;
	add.s32 	%r40, %r15, %r39;
	mov.b64 	%fd102, {%r14, %r40};
	sub.s32 	%r41, %r13, %r38;
	shl.b32 	%r42, %r41, 20;
	add.s32 	%r43, %r42, 1072693248;
	mov.b32 	%r44, 0;
	mov.b64 	%fd103, {%r44, %r43};
	mul.f64 	%fd108, %fd103, %fd102;
$L__BB2_7:
	abs.f64 	%fd104, %fd108;
	setp.eq.f64 	%p7, %fd104, 0d7FF0000000000000;
	fma.rn.f64 	%fd105, %fd108, %fd5, %fd108;
	selp.f64 	%fd106, %fd108, %fd105, %p7;
	st.param.f64 	[func_retval0], %fd106;
	ret;

}


// ===== COMPILED SASS (sm_100) =====

	.target	sm_100

	.elftype	@"ET_EXEC"


//--------------------- .note.nv.tkinfo           --------------------------
	.section	.note.nv.tkinfo,"",@"SHT_NOTE"
	.sectionflags	@"SHF_NOTE_NV_TKINFO"
	.tkinfo
        /*0018*/ 	.word	0x00000002
        /*0030*/ 	.string	""
        /*0030*/ 	.string	"ptxas"
        /*0030*/ 	.string	"Cuda compilation tools, release 13.0, V13.0.88"
        /*0030*/ 	.string	"Build cuda_13.0.r13.0/compiler.36424714_0"
        /*0030*/ 	.string	"-arch sm_100 -m 64 "



//--------------------- .note.nv.cuinfo           --------------------------
	.section	.note.nv.cuinfo,"",@"SHT_NOTE"
	.sectionflags	@"SHF_NOTE_NV_CUINFO"
        /*0018*/ 	.short	0x0002
        /*001a*/ 	.short	0x0064
        /*001c*/ 	.short	0x0082
	.zero		2


//--------------------- .nv.info                  --------------------------
	.section	.nv.info,"",@"SHT_CUDA_INFO"
	.align	4


	//----- nvinfo : EIATTR_REGCOUNT
	.align		4
        /*0000*/ 	.byte	0x04, 0x2f
        /*0002*/ 	.short	(.L_2 - .L_1)
	.align		4
.L_1:
        /*0004*/ 	.word	index@(_Z13tracer_kernelP6float3)
        /*0008*/ 	.word	0x00000069


	//----- nvinfo : EIATTR_FRAME_SIZE
	.align		4
.L_2:
        /*000c*/ 	.byte	0x04, 0x11
        /*000e*/ 	.short	(.L_4 - .L_3)
	.align		4
.L_3:
        /*0010*/ 	.word	index@($_Z13tracer_kernelP6float3$__internal_accurate_pow)
        /*0014*/ 	.word	0x00000000


	//----- nvinfo : EIATTR_FRAME_SIZE
	.align		4
.L_4:
        /*0018*/ 	.byte	0x04, 0x11
        /*001a*/ 	.short	(.L_6 - .L_5)
	.align		4
.L_5:
        /*001c*/ 	.word	index@($__internal_1_$__cuda_sm3x_div_rn_noftz_f32_slowpath)
        /*0020*/ 	.word	0x00000000


	//----- nvinfo : EIATTR_FRAME_SIZE
	.align		4
.L_6:
        /*0024*/ 	.byte	0x04, 0x11
        /*0026*/ 	.short	(.L_8 - .L_7)
	.align		4
.L_7:
        /*0028*/ 	.word	index@($__internal_0_$__cuda_sm20_sqrt_rn_f32_slowpath)
        /*002c*/ 	.word	0x00000000


	//----- nvinfo : EIATTR_FRAME_SIZE
	.align		4
.L_8:
        /*0030*/ 	.byte	0x04, 0x11
        /*0032*/ 	.short	(.L_10 - .L_9)
	.align		4
.L_9:
        /*0034*/ 	.word	index@($_Z13tracer_kernelP6float3$_Z5trace6float3S_i)
        /*0038*/ 	.word	0x00000000


	//----- nvinfo : EIATTR_FRAME_SIZE
	.align		4
.L_10:
        /*003c*/ 	.byte	0x04, 0x11
        /*003e*/ 	.short	(.L_12 - .L_11)
	.align		4
.L_11:
        /*0040*/ 	.word	index@(_Z13tracer_kernelP6float3)
        /*0044*/ 	.word	0x00000000


	//----- nvinfo : EIATTR_MIN_STACK_SIZE
	.align		4
.L_12:
        /*0048*/ 	.byte	0x04, 0x12
        /*004a*/ 	.short	(.L_14 - .L_13)
	.align		4
.L_13:
        /*004c*/ 	.word	index@(_Z13tracer_kernelP6float3)
        /*0050*/ 	.word	0x00000000
.L_14:


//--------------------- .nv.compat                --------------------------
	.section	.nv.compat,"",@"SHT_CUDA_COMPAT_INFO"
	.align	4
        /*0000*/ 	.byte	0x02, 0x09, 0x00, 0x00, 0x02, 0x02, 0x01, 0x00, 0x02, 0x05, 0x05, 0x00, 0x03, 0x07, 0x01, 0x01
        /*0010*/ 	.byte	0x02, 0x03, 0x00, 0x00, 0x02, 0x06, 0x01, 0x00, 0x04, 0x0b, 0x08, 0x00, 0x01, 0x00, 0x00, 0x00
        /*0020*/ 	.byte	0x00, 0x00, 0x00, 0x00


//--------------------- .nv.info._Z13tracer_kernelP6float3 --------------------------
	.section	.nv.info._Z13tracer_kernelP6float3,"",@"SHT_CUDA_INFO"
	.sectionflags	@""
	.align	4


	//----- nvinfo : EIATTR_CUDA_API_VERSION
	.align		4
        /*0000*/ 	.byte	0x04, 0x37
        /*0002*/ 	.short	(.L_16 - .L_15)
.L_15:
        /*0004*/ 	.word	0x00000082


	//----- nvinfo : EIATTR_KPARAM_INFO
	.align		4
.L_16:
        /*0008*/ 	.byte	0x04, 0x17
        /*000a*/ 	.short	(.L_18 - .L_17)
.L_17:
        /*000c*/ 	.word	0x00000000
        /*0010*/ 	.short	0x0000
        /*0012*/ 	.short	0x0000
        /*0014*/ 	.byte	0x00, 0xf5, 0x21, 0x00


	//----- nvinfo : EIATTR_SPARSE_MMA_MASK
	.align		4
.L_18:
        /*0018*/ 	.byte	0x03, 0x50
        /*001a*/ 	.short	0x0000


	//----- nvinfo : EIATTR_MAXREG_COUNT
	.align		4
        /*001c*/ 	.byte	0x03, 0x1b
        /*001e*/ 	.short	0x00ff


	//----- nvinfo : EIATTR_MERCURY_ISA_VERSION
	.align		4
        /*0020*/ 	.byte	0x03, 0x5f
        /*0022*/ 	.short	0x0101


	//----- nvinfo : EIATTR_VRC_CTA_INIT_COUNT
	.align		4
        /*0024*/ 	.byte	0x02, 0x4a
	.zero		1
	.zero		1


	//----- nvinfo : EIATTR_EXIT_INSTR_OFFSETS
	.align		4
        /*0028*/ 	.byte	0x04, 0x1c
        /*002a*/ 	.short	(.L_20 - .L_19)


	//   ....[0]....
.L_19:
        /*002c*/ 	.word	0x000000b0


	//   ....[1]....
        /*0030*/ 	.word	0x000006c0


	//----- nvinfo : EIATTR_CRS_STACK_SIZE
	.align		4
.L_20:
        /*0034*/ 	.byte	0x04, 0x1e
        /*0036*/ 	.short	(.L_22 - .L_21)
.L_21:
        /*0038*/ 	.word	0x00000000


	//----- nvinfo : EIATTR_CBANK_PARAM_SIZE
	.align		4
.L_22:
        /*003c*/ 	.byte	0x03, 0x19
        /*003e*/ 	.short	0x0008


	//----- nvinfo : EIATTR_PARAM_CBANK
	.align		4
        /*0040*/ 	.byte	0x04, 0x0a
        /*0042*/ 	.short	(.L_24 - .L_23)
	.align		4
.L_23:
        /*0044*/ 	.word	index@(.nv.constant0._Z13tracer_kernelP6float3)
        /*0048*/ 	.short	0x0380
        /*004a*/ 	.short	0x0008


	//----- nvinfo : EIATTR_SW_WAR
	.align		4
.L_24:
        /*004c*/ 	.byte	0x04, 0x36
        /*004e*/ 	.short	(.L_26 - .L_25)
.L_25:
        /*0050*/ 	.word	0x00000008
.L_26:


//--------------------- .nv.callgraph             --------------------------
	.section	.nv.callgraph,"",@"SHT_CUDA_CALLGRAPH"
	.align	4
	.sectionentsize	8
	.align		4
        /*0000*/ 	.word	0x00000000
	.align		4
        /*0004*/ 	.word	0xffffffff
	.align		4
        /*0008*/ 	.word	0x00000000
	.align		4
        /*000c*/ 	.word	0xfffffffe
	.align		4
        /*0010*/ 	.word	0x00000000
	.align		4
        /*0014*/ 	.word	0xfffffffd
	.align		4
        /*0018*/ 	.word	0x00000000
	.align		4
        /*001c*/ 	.word	0xfffffffc


//--------------------- .nv.constant3             --------------------------
	.section	.nv.constant3,"a",@progbits
	.align	4
.nv.constant3:
	.type		s,@object
	.size		s,(.L_0 - s)
s:
	.zero		288
.L_0:


//--------------------- .text._Z13tracer_kernelP6float3 --------------------------
	.section	.text._Z13tracer_kernelP6float3,"ax",@progbits
	.align	128
        .global         _Z13tracer_kernelP6float3
        .type           _Z13tracer_kernelP6float3,@function
        .size           _Z13tracer_kernelP6float3,(.L_x_126 - _Z13tracer_kernelP6float3)
        .other          _Z13tracer_kernelP6float3,@"STO_CUDA_ENTRY STV_DEFAULT"
_Z13tracer_kernelP6float3:
.text._Z13tracer_kernelP6float3:
[----:B------:R-:W0:Y:S01]  /*0000*/  LDC R1, c[0x0][0x37c] ;  /* 0x0000df00ff017b82 */ /* 0x000e220000000800 */
[----:B------:R-:W1:Y:S07]  /*0010*/  S2R R3, SR_TID.X ;  /* 0x0000000000037919 */ /* 0x000e6e0000002100 */
[----:B------:R-:W1:Y:S01]  /*0020*/  LDC R22, c[0x0][0x360] ;  /* 0x0000d800ff167b82 */ /* 0x000e620000000800 */
[----:B------:R-:W2:Y:S07]  /*0030*/  S2R R0, SR_TID.Y ;  /* 0x0000000000007919 */ /* 0x000eae0000002200 */
[----:B------:R-:W1:Y:S08]  /*0040*/  S2UR UR4, SR_CTAID.X ;  /* 0x00000000000479c3 */ /* 0x000e700000002500 */
[----:B------:R-:W2:Y:S08]  /*0050*/  S2UR UR5, SR_CTAID.Y ;  /* 0x00000000000579c3 */ /* 0x000eb00000002600 */
[----:B------:R-:W2:Y:S01]  /*0060*/  LDC R19, c[0x0][0x364] ;  /* 0x0000d900ff137b82 */ /* 0x000ea20000000800 */
[----:B-1----:R-:W-:-:S02]  /*0070*/  IMAD R22, R22, UR4, R3 ;  /* 0x0000000416167c24 */ /* 0x002fc4000f8e0203 */
[----:B--2---:R-:W-:-:S05]  /*0080*/  IMAD R19, R19, UR5, R0 ;  /* 0x0000000513137c24 */ /* 0x004fca000f8e0200 */
[----:B------:R-:W-:-:S04]  /*0090*/  VIMNMX.U32 R0, PT, PT, R22, R19, !PT ;  /* 0x0000001316007248 */ /* 0x000fc80007fe0000 */
[----:B------:R-:W-:-:S13]  /*00a0*/  ISETP.GT.U32.AND P0, PT, R0, 0x1ff, PT ;  /* 0x000001ff0000780c */ /* 0x000fda0003f04070 */
[----:B0-----:R-:W-:Y:S05]  /*00b0*/  @P0 EXIT ;  /* 0x000000000000094d */ /* 0x001fea0003800000 */
[----:B------:R-:W0:Y:S01]  /*00c0*/  I2F.F64.U32 R4, R19 ;  /* 0x0000001300047312 */ /* 0x000e220000201800 */
[----:B------:R-:W-:Y:S01]  /*00d0*/  HFMA2 R7, -RZ, RZ, 1.84375, 0 ;  /* 0x3f600000ff077431 */ /* 0x000fe200000001ff */
[----:B------:R-:W-:Y:S01]  /*00e0*/  MOV R6, 0x0 ;  /* 0x0000000000067802 */ /* 0x000fe20000000f00 */
[----:B------:R-:W-:Y:S05]  /*00f0*/  BSSY.RECONVERGENT B6, `(.L_x_0) ;  /* 0x000001c000067945 */ /* 0x000fea0003800200 */
[----:B------:R-:W1:Y:S01]  /*0100*/  I2F.F64.U32 R2, R22 ;  /* 0x0000001600027312 */ /* 0x000e620000201800 */
[----:B0-----:R-:W-:-:S08]  /*0110*/  DADD R4, R4, 0.5 ;  /* 0x3fe0000004047429 */ /* 0x001fd00000000000 */
[----:B------:R-:W-:Y:S02]  /*0120*/  DADD R4, R4, R4 ;  /* 0x0000000004047229 */ /* 0x000fe40000000004 */
[----:B-1----:R-:W-:-:S06]  /*0130*/  DADD R2, R2, 0.5 ;  /* 0x3fe0000002027429 */ /* 0x002fcc0000000000 */
[----:B------:R-:W-:Y:S02]  /*0140*/  DFMA R6, R4, -R6, 1 ;  /* 0x3ff000000406742b */ /* 0x000fe40000000806 */
[----:B------:R-:W-:Y:S01]  /*0150*/  DADD R2, R2, R2 ;  /* 0x0000000002027229 */ /* 0x000fe20000000002 */
[----:B------:R-:W-:Y:S01]  /*0160*/  HFMA2 R5, -RZ, RZ, 1.84375, 0 ;  /* 0x3f600000ff057431 */ /* 0x000fe200000001ff */
[----:B------:R-:W-:Y:S02]  /*0170*/  MOV R4, 0x0 ;  /* 0x0000000000047802 */ /* 0x000fe40000000f00 */
[----:B------:R-:W0:Y:S04]  /*0180*/  F2F.F32.F64 R18, R6 ;  /* 0x0000000600127310 */ /* 0x000e280000301000 */
[----:B------:R-:W-:-:S10]  /*0190*/  DFMA R2, R2, R4, -1 ;  /* 0xbff000000202742b */ /* 0x000fd40000000004 */
[----:B------:R-:W1:Y:S01]  /*01a0*/  F2F.F32.F64 R2, R2 ;  /* 0x0000000200027310 */ /* 0x000e620000301000 */
[----:B0-----:R-:W-:-:S04]  /*01b0*/  FMUL R5, R18, R18 ;  /* 0x0000001212057220 */ /* 0x001fc80000400000 */
[----:B-1----:R-:W-:-:S04]  /*01c0*/  FFMA R4, R2, R2, R5 ;  /* 0x0000000202047223 */ /* 0x002fc80000000005 */
[----:B------:R-:W-:-:S04]  /*01d0*/  FADD R4, R4, 1 ;  /* 0x3f80000004047421 */ /* 0x000fc80000000000 */
[----:B------:R0:W1:Y:S01]  /*01e0*/  MUFU.RSQ R5, R4 ;  /* 0x0000000400057308 */ /* 0x0000620000001400 */
[----:B------:R-:W-:-:S04]  /*01f0*/  IADD3 R0, PT, PT, R4, -0xd000000, RZ ;  /* 0xf300000004007810 */ /* 0x000fc80007ffe0ff */
[----:B------:R-:W-:-:S13]  /*0200*/  ISETP.GT.U32.AND P0, PT, R0, 0x727fffff, PT ;  /* 0x727fffff0000780c */ /* 0x000fda0003f04070 */
[----:B01----:R-:W-:Y:S05]  /*0210*/  @!P0 BRA `(.L_x_1) ;  /* 0x0000000000148947 */ /* 0x003fea0003800000 */
[----:B------:R-:W-:Y:S02]  /*0220*/  MOV R20, 0x250 ;  /* 0x0000025000147802 */ /* 0x000fe40000000f00 */
[----:B------:R-:W-:-:S07]  /*0230*/  MOV R21, 0x0 ;  /* 0x0000000000157802 */ /* 0x000fce0000000f00 */
[----:B------:R-:W-:Y:S05]  /*0240*/  CALL.REL.NOINC `($__internal_0_$__cuda_sm20_sqrt_rn_f32_slowpath) ;  /* 0x0000004000187944 */ /* 0x000fea0003c00000 */
[----:B------:R-:W-:Y:S01]  /*0250*/  MOV R17, R4 ;  /* 0x0000000400117202 */ /* 0x000fe20000000f00 */
[----:B------:R-:W-:Y:S06]  /*0260*/  BRA `(.L_x_2) ;  /* 0x0000000000107947 */ /* 0x000fec0003800000 */
.L_x_1:
[----:B------:R-:W-:Y:S01]  /*0270*/  FMUL.FTZ R17, R4, R5 ;  /* 0x0000000504117220 */ /* 0x000fe20000410000 */
[----:B------:R-:W-:-:S03]  /*0280*/  FMUL.FTZ R5, R5, 0.5 ;  /* 0x3f00000005057820 */ /* 0x000fc60000410000 */
[----:B------:R-:W-:-:S04]  /*0290*/  FFMA R4, -R17, R17, R4 ;  /* 0x0000001111047223 */ /* 0x000fc80000000104 */
[----:B------:R-:W-:-:S07]  /*02a0*/  FFMA R17, R4, R5, R17 ;  /* 0x0000000504117223 */ /* 0x000fce0000000011 */
.L_x_2:
[----:B------:R-:W-:Y:S05]  /*02b0*/  BSYNC.RECONVERGENT B6 ;  /* 0x0000000000067941 */ /* 0x000fea0003800200 */
.L_x_0:
[----:B------:R-:W0:Y:S01]  /*02c0*/  MUFU.RCP R0, R17 ;  /* 0x0000001100007308 */ /* 0x000e220000001000 */
[----:B------:R-:W-:Y:S07]  /*02d0*/  BSSY.RECONVERGENT B6, `(.L_x_3) ;  /* 0x000000e000067945 */ /* 0x000fee0003800200 */
[----:B------:R-:W1:Y:S01]  /*02e0*/  FCHK P0, R2, R17 ;  /* 0x0000001102007302 */ /* 0x000e620000000000 */
[----:B0-----:R-:W-:-:S04]  /*02f0*/  FFMA R3, R0, -R17, 1 ;  /* 0x3f80000000037423 */ /* 0x001fc80000000811 */
[----:B------:R-:W-:-:S04]  /*0300*/  FFMA R3, R0, R3, R0 ;  /* 0x0000000300037223 */ /* 0x000fc80000000000 */
[----:B------:R-:W-:-:S04]  /*0310*/  FFMA R16, R2, R3, RZ ;  /* 0x0000000302107223 */ /* 0x000fc800000000ff */
[----:B------:R-:W-:-:S04]  /*0320*/  FFMA R0, R16, -R17, R2 ;  /* 0x8000001110007223 */ /* 0x000fc80000000002 */
[----:B------:R-:W-:Y:S01]  /*0330*/  FFMA R16, R3, R0, R16 ;  /* 0x0000000003107223 */ /* 0x000fe20000000010 */
[----:B-1----:R-:W-:Y:S06]  /*0340*/  @!P0 BRA `(.L_x_4) ;  /* 0x0000000000188947 */ /* 0x002fec0003800000 */
[----:B------:R-:W-:Y:S01]  /*0350*/  HFMA2 R21, -RZ, RZ, 0, 0 ;  /* 0x00000000ff157431 */ /* 0x000fe200000001ff */
[----:B------:R-:W-:Y:S02]  /*0360*/  MOV R4, R2 ;  /* 0x0000000200047202 */ /* 0x000fe40000000f00 */
[----:B------:R-:W-:Y:S02]  /*0370*/  MOV R5, R17 ;  /* 0x0000001100057202 */ /* 0x000fe40000000f00 */
[----:B------:R-:W-:-:S07]  /*0380*/  MOV R20, 0x3a0 ;  /* 0x000003a000147802 */ /* 0x000fce0000000f00 */
[----:B------:R-:W-:Y:S05]  /*0390*/  CALL.REL.NOINC `($__internal_1_$__cuda_sm3x_div_rn_noftz_f32_slowpath) ;  /* 0x0000004000307944 */ /* 0x000fea0003c00000 */
[----:B------:R-:W-:-:S07]  /*03a0*/  MOV R16, R4 ;  /* 0x0000000400107202 */ /* 0x000fce0000000f00 */
.L_x_4:
[----:B------:R-:W-:Y:S05]  /*03b0*/  BSYNC.RECONVERGENT B6 ;  /* 0x0000000000067941 */ /* 0x000fea0003800200 */
.L_x_3:
        /* <DEDUP_REMOVED lines=15> */
.L_x_6:
[----:B------:R-:W-:Y:S05]  /*04b0*/  BSYNC.RECONVERGENT B6 ;  /* 0x0000000000067941 */ /* 0x000fea0003800200 */
.L_x_5:
[----:B------:R-:W0:Y:S01]  /*04c0*/  MUFU.RCP R10, R17 ;  /* 0x00000011000a7308 */ /* 0x000e220000001000 */
[----:B------:R-:W-:Y:S01]  /*04d0*/  UMOV UR4, 0x3f800000 ;  /* 0x3f80000000047882 */ /* 0x000fe20000000000 */
[----:B------:R-:W-:Y:S01]  /*04e0*/  BSSY.RECONVERGENT B6, `(.L_x_7) ;  /* 0x000000f000067945 */ /* 0x000fe20003800200 */
[----:B------:R-:W-:-:S05]  /*04f0*/  MOV R4, UR4 ;  /* 0x0000000400047c02 */ /* 0x000fca0008000f00 */
[----:B------:R-:W1:Y:S01]  /*0500*/  FCHK P0, -R4, R17 ;  /* 0x0000001104007302 */ /* 0x000e620000000100 */
[----:B0-----:R-:W-:-:S04]  /*0510*/  FFMA R3, R10, -R17, 1 ;  /* 0x3f8000000a037423 */ /* 0x001fc80000000811 */
[----:B------:R-:W-:-:S04]  /*0520*/  FFMA R10, R10, R3, R10 ;  /* 0x000000030a0a7223 */ /* 0x000fc8000000000a */
[----:B------:R-:W-:-:S04]  /*0530*/  FFMA R0, R10, -1, RZ ;  /* 0xbf8000000a007823 */ /* 0x000fc800000000ff */
[----:B------:R-:W-:-:S04]  /*0540*/  FFMA R3, R0, -R17, -1 ;  /* 0xbf80000000037423 */ /* 0x000fc80000000811 */
[----:B------:R-:W-:Y:S01]  /*0550*/  FFMA R10, R10, R3, R0 ;  /* 0x000000030a0a7223 */ /* 0x000fe20000000000 */
[----:B-1----:R-:W-:Y:S06]  /*0560*/  @!P0 BRA `(.L_x_8) ;  /* 0x0000000000188947 */ /* 0x002fec0003800000 */
[----:B------:R-:W-:Y:S01]  /*0570*/  HFMA2 R4, -RZ, RZ, -1.875, 0 ;  /* 0xbf800000ff047431 */ /* 0x000fe200000001ff */
[----:B------:R-:W-:Y:S02]  /*0580*/  MOV R5, R17 ;  /* 0x0000001100057202 */ /* 0x000fe40000000f00 */
[----:B------:R-:W-:Y:S02]  /*0590*/  MOV R20, 0x5c0 ;  /* 0x000005c000147802 */ /* 0x000fe40000000f00 */
[----:B------:R-:W-:-:S07]  /*05a0*/  MOV R21, 0x0 ;  /* 0x0000000000157802 */ /* 0x000fce0000000f00 */
[----:B------:R-:W-:Y:S05]  /*05b0*/  CALL.REL.NOINC `($__internal_1_$__cuda_sm3x_div_rn_noftz_f32_slowpath) ;  /* 0x0000003c00a87944 */ /* 0x000fea0003c00000 */
[----:B------:R-:W-:-:S07]  /*05c0*/  MOV R10, R4 ;  /* 0x00000004000a7202 */ /* 0x000fce0000000f00 */
.L_x_8:
[----:B------:R-:W-:Y:S05]  /*05d0*/  BSYNC.RECONVERGENT B6 ;  /* 0x0000000000067941 */ /* 0x000fea0003800200 */
.L_x_7:
[----:B------:R-:W-:Y:S01]  /*05e0*/  HFMA2 R21, -RZ, RZ, 0, 0 ;  /* 0x00000000ff157431 */ /* 0x000fe200000001ff */
[----:B------:R-:W-:Y:S02]  /*05f0*/  MOV R8, R16 ;  /* 0x0000001000087202 */ /* 0x000fe40000000f00 */
[----:B------:R-:W-:Y:S02]  /*0600*/  CS2R R4, SRZ ;  /* 0x0000000000047805 */ /* 0x000fe4000001ff00 */
[----:B------:R-:W-:Y:S02]  /*0610*/  MOV R9, R2 ;  /* 0x0000000200097202 */ /* 0x000fe40000000f00 */
[----:B------:R-:W-:Y:S02]  /*0620*/  CS2R R6, SRZ ;  /* 0x0000000000067805 */ /* 0x000fe4000001ff00 */
[----:B------:R-:W-:Y:S01]  /*0630*/  MOV R20, 0x660 ;  /* 0x0000066000147802 */ /* 0x000fe20000000f00 */
[----:B------:R-:W0:Y:S06]  /*0640*/  LDCU.64 UR36, c[0x0][0x358] ;  /* 0x00006b00ff2477ac */ /* 0x000e2c0008000a00 */
[----:B0-----:R-:W-:Y:S05]  /*0650*/  CALL.REL.NOINC `($_Z13tracer_kernelP6float3$_Z5trace6float3S_i) ;  /* 0x00000000001c7944 */ /* 0x001fea0003c00000 */
[----:B------:R-:W0:Y:S01]  /*0660*/  LDC.64 R2, c[0x0][0x380] ;  /* 0x0000e000ff027b82 */ /* 0x000e220000000a00 */
[----:B------:R-:W-:-:S05]  /*0670*/  LEA R19, R19, R22, 0x9 ;  /* 0x0000001613137211 */ /* 0x000fca00078e48ff */
[----:B0-----:R-:W-:-:S05]  /*0680*/  IMAD.WIDE.U32 R2, R19, 0xc, R2 ;  /* 0x0000000c13027825 */ /* 0x001fca00078e0002 */
[----:B------:R-:W-:Y:S04]  /*0690*/  STG.E desc[UR36][R2.64], R4 ;  /* 0x0000000402007986 */ /* 0x000fe8000c101924 */
[----:B------:R-:W-:Y:S04]  /*06a0*/  STG.E desc[UR36][R2.64+0x4], R5 ;  /* 0x0000040502007986 */ /* 0x000fe8000c101924 */
[----:B------:R-:W-:Y:S01]  /*06b0*/  STG.E desc[UR36][R2.64+0x8], R6 ;  /* 0x0000080602007986 */ /* 0x000fe2000c101924 */
[----:B------:R-:W-:Y:S05]  /*06c0*/  EXIT ;  /* 0x000000000000794d */ /* 0x000fea0003800000 */
        .type           $_Z13tracer_kernelP6float3$_Z5trace6float3S_i,@function
        .size           $_Z13tracer_kernelP6float3$_Z5trace6float3S_i,($__internal_0_$__cuda_sm20_sqrt_rn_f32_slowpath - $_Z13tracer_kernelP6float3$_Z5trace6float3S_i)
$_Z13tracer_kernelP6float3$_Z5trace6float3S_i:
[----:B------:R-:W-:-:S05]  /*06d0*/  IADD3 R1, PT, PT, R1, -0xd0, RZ ;  /* 0xffffff3001017810 */ /* 0x000fca0007ffe0ff */
[----:B------:R-:W-:Y:S04]  /*06e0*/  STL [R1+0xcc], R102 ;  /* 0x0000cc6601007387 */ /* 0x000fe80000100800 */
        /* <DEDUP_REMOVED lines=40> */
[----:B------:R0:W-:Y:S04]  /*0970*/  STL [R1+0xc8], R101 ;  /* 0x0000c86501007387 */ /* 0x0001e80000100800 */
[----:B------:R1:W-:Y:S04]  /*0980*/  STL [R1+0xc4], R100 ;  /* 0x0000c46401007387 */ /* 0x0003e80000100800 */
[----:B------:R2:W-:Y:S01]  /*0990*/  STL [R1+0xc0], R95 ;  /* 0x0000c05f01007387 */ /* 0x0005e20000100800 */
[----:B0-----:R-:W0:Y:S05]  /*09a0*/  BMOV.32.CLEAR R101, B9 ;  /* 0x0000000009657355 */ /* 0x001e2a0000100000 */
[----:B------:R3:W-:Y:S01]  /*09b0*/  STL [R1+0xbc], R94 ;  /* 0x0000bc5e01007387 */ /* 0x0007e20000100800 */
[----:B-1----:R-:W1:Y:S05]  /*09c0*/  BMOV.32.CLEAR R100, B8 ;  /* 0x0000000008647355 */ /* 0x002e6a0000100000 */
[----:B--2---:R-:W2:Y:S05]  /*09d0*/  BMOV.32.CLEAR R95, B7 ;  /* 0x00000000075f7355 */ /* 0x004eaa0000100000 */
[----:B---3--:R-:W3:Y:S05]  /*09e0*/  BMOV.32.CLEAR R94, B6 ;  /* 0x00000000065e7355 */ /* 0x008eea0000100000 */
[----:B------:R4:W-:Y:S04]  /*09f0*/  STL [R1+0x94], R76 ;  /* 0x0000944c01007387 */ /* 0x0009e80000100800 */
[----:B------:R5:W-:Y:S04]  /*0a00*/  STL [R1+0x30], R27 ;  /* 0x0000301b01007387 */ /* 0x000be80000100800 */
[----:B------:R0:W-:Y:S01]  /*0a10*/  STL [R1+0x2c], R26 ;  /* 0x00002c1a01007387 */ /* 0x0001e20000100800 */
[----:B----4-:R-:W-:-:S03]  /*0a20*/  MOV R76, R5 ;  /* 0x00000005004c7202 */ /* 0x010fc60000000f00 */
[----:B------:R4:W-:Y:S01]  /*0a30*/  STL [R1+0x28], R25 ;  /* 0x0000281901007387 */ /* 0x0009e20000100800 */
[----:B-----5:R-:W-:-:S03]  /*0a40*/  MOV R27, R8 ;  /* 0x00000008001b7202 */ /* 0x020fc60000000f00 */
[----:B------:R5:W-:Y:S01]  /*0a50*/  STL [R1+0x24], R24 ;  /* 0x0000241801007387 */ /* 0x000be20000100800 */
[----:B0-----:R-:W-:-:S03]  /*0a60*/  MOV R26, R9 ;  /* 0x00000009001a7202 */ /* 0x001fc60000000f00 */
[----:B------:R0:W-:Y:S01]  /*0a70*/  STL [R1+0x4], R16 ;  /* 0x0000041001007387 */ /* 0x0001e20000100800 */
[----:B----4-:R-:W-:-:S03]  /*0a80*/  MOV R25, R10 ;  /* 0x0000000a00197202 */ /* 0x010fc60000000f00 */
[----:B------:R4:W-:Y:S01]  /*0a90*/  STL [R1], R2 ;  /* 0x0000000201007387 */ /* 0x0009e20000100800 */
[----:B-----5:R-:W-:Y:S02]  /*0aa0*/  MOV R24, R7 ;  /* 0x0000000700187202 */ /* 0x020fe40000000f00 */
[----:B0-----:R-:W-:Y:S02]  /*0ab0*/  MOV R16, R4 ;  /* 0x0000000400107202 */ /* 0x001fe40000000f00 */
[----:B----4-:R-:W-:Y:S01]  /*0ac0*/  MOV R2, R6 ;  /* 0x0000000600027202 */ /* 0x010fe20000000f00 */
[----:B------:R-:W0:Y:S01]  /*0ad0*/  LDCU.64 UR4, c[0x3][0x10] ;  /* 0x00c00200ff0477ac */ /* 0x000e220008000a00 */
[----:B------:R-:W-:Y:S01]  /*0ae0*/  BSSY.RECONVERGENT B7, `(.L_x_9) ;  /* 0x0000029000077945 */ /* 0x000fe20003800200 */
[----:B------:R-:W-:Y:S01]  /*0af0*/  MOV R93, 0xffffffff ;  /* 0xffffffff005d7802 */ /* 0x000fe20000000f00 */
[----:B------:R-:W4:Y:S01]  /*0b00*/  LDCU UR6, c[0x3][0x18] ;  /* 0x00c00300ff0677ac */ /* 0x000f220008000800 */
[----:B------:R-:W-:Y:S01]  /*0b10*/  MOV R71, 0x7f800000 ;  /* 0x7f80000000477802 */ /* 0x000fe20000000f00 */
[----:B0-----:R-:W-:Y:S01]  /*0b20*/  FADD R5, -R76, UR5 ;  /* 0x000000054c057e21 */ /* 0x001fe20008000100 */
[----:B------:R-:W-:-:S03]  /*0b30*/  FADD R3, -R16, UR4 ;  /* 0x0000000410037e21 */ /* 0x000fc60008000100 */
[----:B------:R-:W-:Y:S01]  /*0b40*/  FMUL R0, R5, R26 ;  /* 0x0000001a05007220 */ /* 0x000fe20000400000 */
[----:B----4-:R-:W-:-:S03]  /*0b50*/  FADD R7, -R2, UR6 ;  /* 0x0000000602077e21 */ /* 0x010fc60008000100 */
[----:B------:R-:W-:-:S04]  /*0b60*/  FFMA R0, R3, R27, R0 ;  /* 0x0000001b03007223 */ /* 0x000fc80000000000 */
[----:B------:R-:W-:-:S05]  /*0b70*/  FFMA R17, R7, R25, R0 ;  /* 0x0000001907117223 */ /* 0x000fca0000000000 */
[----:B------:R-:W-:-:S13]  /*0b80*/  FSETP.GEU.AND P0, PT, R17, RZ, PT ;  /* 0x000000ff1100720b */ /* 0x000fda0003f0e000 */
[----:B-123--:R-:W-:Y:S05]  /*0b90*/  @!P0 BRA `(.L_x_10) ;  /* 0x0000000000748947 */ /* 0x00efea0003800000 */
[----:B------:R-:W0:Y:S01]  /*0ba0*/  LDC R4, c[0x3][0xc] ;  /* 0x00c00300ff047b82 */ /* 0x000e220000000800 */
[----:B------:R-:W-:-:S04]  /*0bb0*/  FMUL R0, R5, R5 ;  /* 0x0000000505007220 */ /* 0x000fc80000400000 */
[----:B------:R-:W-:-:S04]  /*0bc0*/  FFMA R0, R3, R3, R0 ;  /* 0x0000000303007223 */ /* 0x000fc80000000000 */
[----:B------:R-:W-:-:S04]  /*0bd0*/  FFMA R0, R7, R7, R0 ;  /* 0x0000000707007223 */ /* 0x000fc80000000000 */
[----:B------:R-:W-:Y:S01]  /*0be0*/  FFMA R3, -R17, R17, R0 ;  /* 0x0000001111037223 */ /* 0x000fe20000000100 */
[----:B0-----:R-:W-:-:S05]  /*0bf0*/  FMUL R4, R4, R4 ;  /* 0x0000000404047220 */ /* 0x001fca0000400000 */
[----:B------:R-:W-:-:S13]  /*0c00*/  FSETP.GT.AND P0, PT, R3, R4, PT ;  /* 0x000000040300720b */ /* 0x000fda0003f04000 */
[----:B------:R-:W-:Y:S05]  /*0c10*/  @P0 BRA `(.L_x_10) ;  /* 0x0000000000540947 */ /* 0x000fea0003800000 */
[----:B------:R-:W-:Y:S01]  /*0c20*/  FADD R4, -R3, R4 ;  /* 0x0000000403047221 */ /* 0x000fe20000000100 */
[----:B------:R-:W-:Y:S03]  /*0c30*/  BSSY.RECONVERGENT B6, `(.L_x_11) ;  /* 0x000000d000067945 */ /* 0x000fe60003800200 */
[----:B------:R0:W1:Y:S01]  /*0c40*/  MUFU.RSQ R5, R4 ;  /* 0x0000000400057308 */ /* 0x0000620000001400 */
[----:B------:R-:W-:-:S04]  /*0c50*/  IADD3 R0, PT, PT, R4, -0xd000000, RZ ;  /* 0xf300000004007810 */ /* 0x000fc80007ffe0ff */
[----:B------:R-:W-:-:S13]  /*0c60*/  ISETP.GT.U32.AND P0, PT, R0, 0x727fffff, PT ;  /* 0x727fffff0000780c */ /* 0x000fda0003f04070 */
[----:B01----:R-:W-:Y:S05]  /*0c70*/  @!P0 BRA `(.L_x_12) ;  /* 0x0000000000108947 */ /* 0x003fea0003800000 */
[----:B------:R-:W-:Y:S01]  /*0c80*/  HFMA2 R21, -RZ, RZ, 0, 0 ;  /* 0x00000000ff157431 */ /* 0x000fe200000001ff */
[----:B------:R-:W-:-:S07]  /*0c90*/  MOV R20, 0xcb0 ;  /* 0x00000cb000147802 */ /* 0x000fce0000000f00 */
[----:B------:R-:W-:Y:S05]  /*0ca0*/  CALL.REL.NOINC `($__internal_0_$__cuda_sm20_sqrt_rn_f32_slowpath) ;  /* 0x0000003400807944 */ /* 0x000fea0003c00000 */
[----:B------:R-:W-:Y:S05]  /*0cb0*/  BRA `(.L_x_13) ;  /* 0x0000000000107947 */ /* 0x000fea0003800000 */
.L_x_12:
[----:B------:R-:W-:Y:S01]  /*0cc0*/  FMUL.FTZ R3, R4, R5 ;  /* 0x0000000504037220 */ /* 0x000fe20000410000 */
[----:B------:R-:W-:-:S03]  /*0cd0*/  FMUL.FTZ R0, R5, 0.5 ;  /* 0x3f00000005007820 */ /* 0x000fc60000410000 */
[----:B------:R-:W-:-:S04]  /*0ce0*/  FFMA R4, -R3, R3, R4 ;  /* 0x0000000303047223 */ /* 0x000fc80000000104 */
[----:B------:R-:W-:-:S07]  /*0cf0*/  FFMA R4, R4, R0, R3 ;  /* 0x0000000004047223 */ /* 0x000fce0000000003 */
.L_x_13:
[----:B------:R-:W-:Y:S05]  /*0d00*/  BSYNC.RECONVERGENT B6 ;  /* 0x0000000000067941 */ /* 0x000fea0003800200 */
.L_x_11:
[C---:B------:R-:W-:Y:S01]  /*0d10*/  FSETP.GEU.AND P0, PT, R17.reuse, R4, PT ;  /* 0x000000041100720b */ /* 0x040fe20003f0e000 */
[----:B------:R-:W-:-:S12]  /*0d20*/  FADD R71, R17, -R4 ;  /* 0x8000000411477221 */ /* 0x000fd80000000000 */
[----:B------:R-:W-:-:S05]  /*0d30*/  @!P0 FADD R71, R17, R4 ;  /* 0x0000000411478221 */ /* 0x000fca0000000000 */
[----:B------:R-:W-:-:S04]  /*0d40*/  FSETP.NE.AND P0, PT, R71, +INF , PT ;  /* 0x7f8000004700780b */ /* 0x000fc80003f05000 */
[----:B------:R-:W-:Y:S02]  /*0d50*/  FSEL R71, R71, +INF , P0 ;  /* 0x7f80000047477808 */ /* 0x000fe40000000000 */
[----:B------:R-:W-:-:S07]  /*0d60*/  SEL R93, RZ, 0xffffffff, P0 ;  /* 0xffffffffff5d7807 */ /* 0x000fce0000000000 */
.L_x_10:
[----:B------:R-:W-:Y:S05]  /*0d70*/  BSYNC.RECONVERGENT B7 ;  /* 0x0000000000077941 */ /* 0x000fea0003800200 */
.L_x_9:
[----:B------:R-:W0:Y:S01]  /*0d80*/  LDCU.64 UR4, c[0x3][0x40] ;  /* 0x00c00800ff0477ac */ /* 0x000e220008000a00 */
[----:B------:R-:W-:Y:S01]  /*0d90*/  BSSY.RECONVERGENT B7, `(.L_x_14) ;  /* 0x0000027000077945 */ /* 0x000fe20003800200 */
[----:B------:R-:W1:Y:S01]  /*0da0*/  LDCU UR6, c[0x3][0x48] ;  /* 0x00c00900ff0677ac */ /* 0x000e620008000800 */
[----:B0-----:R-:W-:Y:S01]  /*0db0*/  FADD R5, -R76, UR5 ;  /* 0x000000054c057e21 */ /* 0x001fe20008000100 */
[----:B------:R-:W-:-:S03]  /*0dc0*/  FADD R3, -R16, UR4 ;  /* 0x0000000410037e21 */ /* 0x000fc60008000100 */
[----:B------:R-:W-:Y:S01]  /*0dd0*/  FMUL R0, R5, R26 ;  /* 0x0000001a05007220 */ /* 0x000fe20000400000 */
[----:B-1----:R-:W-:-:S03]  /*0de0*/  FADD R7, -R2, UR6 ;  /* 0x0000000602077e21 */ /* 0x002fc60008000100 */
[----:B------:R-:W-:-:S04]  /*0df0*/  FFMA R0, R3, R27, R0 ;  /* 0x0000001b03007223 */ /* 0x000fc80000000000 */
[----:B------:R-:W-:-:S05]  /*0e00*/  FFMA R17, R7, R25, R0 ;  /* 0x0000001907117223 */ /* 0x000fca0000000000 */
[----:B------:R-:W-:-:S13]  /*0e10*/  FSETP.GEU.AND P0, PT, R17, RZ, PT ;  /* 0x000000ff1100720b */ /* 0x000fda0003f0e000 */
[----:B------:R-:W-:Y:S05]  /*0e20*/  @!P0 BRA `(.L_x_15) ;  /* 0x0000000000748947 */ /* 0x000fea0003800000 */
        /* <DEDUP_REMOVED lines=14> */
[----:B------:R-:W-:Y:S02]  /*0f10*/  MOV R20, 0xf40 ;  /* 0x00000f4000147802 */ /* 0x000fe40000000f00 */
[----:B------:R-:W-:-:S07]  /*0f20*/  MOV R21, 0x0 ;  /* 0x0000000000157802 */ /* 0x000fce0000000f00 */
[----:B------:R-:W-:Y:S05]  /*0f30*/  CALL.REL.NOINC `($__internal_0_$__cuda_sm20_sqrt_rn_f32_slowpath) ;  /* 0x0000003000dc7944 */ /* 0x000fea0003c00000 */
[----:B------:R-:W-:Y:S05]  /*0f40*/  BRA `(.L_x_18) ;  /* 0x0000000000107947 */ /* 0x000fea0003800000 */
.L_x_17:
[----:B------:R-:W-:Y:S01]  /*0f50*/  FMUL.FTZ R3, R4, R5 ;  /* 0x0000000504037220 */ /* 0x000fe20000410000 */
[----:B------:R-:W-:-:S03]  /*0f60*/  FMUL.FTZ R0, R5, 0.5 ;  /* 0x3f00000005007820 */ /* 0x000fc60000410000 */
[----:B------:R-:W-:-:S04]  /*0f70*/  FFMA R4, -R3, R3, R4 ;  /* 0x0000000303047223 */ /* 0x000fc80000000104 */
[----:B------:R-:W-:-:S07]  /*0f80*/  FFMA R4, R4, R0, R3 ;  /* 0x0000000004047223 */ /* 0x000fce0000000003 */
.L_x_18:
[----:B------:R-:W-:Y:S05]  /*0f90*/  BSYNC.RECONVERGENT B6 ;  /* 0x0000000000067941 */ /* 0x000fea0003800200 */
.L_x_16:
[C---:B------:R-:W-:Y:S01]  /*0fa0*/  FSETP.GEU.AND P0, PT, R17.reuse, R4, PT ;  /* 0x000000041100720b */ /* 0x040fe20003f0e000 */
[----:B------:R-:W-:-:S12]  /*0fb0*/  FADD R0, R17, -R4 ;  /* 0x8000000411007221 */ /* 0x000fd80000000000 */
[----:B------:R-:W-:-:S05]  /*0fc0*/  @!P0 FADD R0, R17, R4 ;  /* 0x0000000411008221 */ /* 0x000fca0000000000 */
[----:B------:R-:W-:-:S04]  /*0fd0*/  FSETP.GEU.AND P0, PT, R0, R71, PT ;  /* 0x000000470000720b */ /* 0x000fc80003f0e000 */
[----:B------:R-:W-:Y:S02]  /*0fe0*/  FSEL R71, R0, R71, !P0 ;  /* 0x0000004700477208 */ /* 0x000fe40004000000 */
[----:B------:R-:W-:-:S07]  /*0ff0*/  SEL R93, R93, 0x1, P0 ;  /* 0x000000015d5d7807 */ /* 0x000fce0000000000 */
.L_x_15:
[----:B------:R-:W-:Y:S05]  /*1000*/  BSYNC.RECONVERGENT B7 ;  /* 0x0000000000077941 */ /* 0x000fea0003800200 */
.L_x_14:
        /* <DEDUP_REMOVED lines=29> */
.L_x_22:
[----:B------:R-:W-:Y:S01]  /*11e0*/  FMUL.FTZ R3, R4, R5 ;  /* 0x0000000504037220 */ /* 0x000fe20000410000 */
[----:B------:R-:W-:-:S03]  /*11f0*/  FMUL.FTZ R0, R5, 0.5 ;  /* 0x3f00000005007820 */ /* 0x000fc60000410000 */
[----:B------:R-:W-:-:S04]  /*1200*/  FFMA R4, -R3, R3, R4 ;  /* 0x0000000303047223 */ /* 0x000fc80000000104 */
[----:B------:R-:W-:-:S07]  /*1210*/  FFMA R4, R4, R0, R3 ;  /* 0x0000000004047223 */ /* 0x000fce0000000003 */
.L_x_23:
[----:B------:R-:W-:Y:S05]  /*1220*/  BSYNC.RECONVERGENT B6 ;  /* 0x0000000000067941 */ /* 0x000fea0003800200 */
.L_x_21:
[C---:B------:R-:W-:Y:S01]  /*1230*/  FSETP.GEU.AND P0, PT, R17.reuse, R4, PT ;  /* 0x000000041100720b */ /* 0x040fe20003f0e000 */
[----:B------:R-:W-:-:S12]  /*1240*/  FADD R0, R17, -R4 ;  /* 0x8000000411007221 */ /* 0x000fd80000000000 */
[----:B------:R-:W-:-:S05]  /*1250*/  @!P0 FADD R0, R17, R4 ;  /* 0x0000000411008221 */ /* 0x000fca0000000000 */
[----:B------:R-:W-:-:S04]  /*1260*/  FSETP.GEU.AND P0, PT, R0, R71, PT ;  /* 0x000000470000720b */ /* 0x000fc80003f0e000 */
[----:B------:R-:W-:Y:S02]  /*1270*/  FSEL R71, R0, R71, !P0 ;  /* 0x0000004700477208 */ /* 0x000fe40004000000 */
[----:B------:R-:W-:-:S07]  /*1280*/  SEL R93, R93, 0x2, P0 ;  /* 0x000000025d5d7807 */ /* 0x000fce0000000000 */
.L_x_20:
[----:B------:R-:W-:Y:S05]  /*1290*/  BSYNC.RECONVERGENT B7 ;  /* 0x0000000000077941 */ /* 0x000fea0003800200 */
.L_x_19:
        /* <DEDUP_REMOVED lines=29> */
.L_x_27:
[----:B------:R-:W-:Y:S01]  /*1470*/  FMUL.FTZ R3, R4, R5 ;  /* 0x0000000504037220 */ /* 0x000fe20000410000 */
[----:B------:R-:W-:-:S03]  /*1480*/  FMUL.FTZ R0, R5, 0.5 ;  /* 0x3f00000005007820 */ /* 0x000fc60000410000 */
[----:B------:R-:W-:-:S04]  /*1490*/  FFMA R4, -R3, R3, R4 ;  /* 0x0000000303047223 */ /* 0x000fc80000000104 */
[----:B------:R-:W-:-:S07]  /*14a0*/  FFMA R4, R4, R0, R3 ;  /* 0x0000000004047223 */ /* 0x000fce0000000003 */
.L_x_28:
[----:B------:R-:W-:Y:S05]  /*14b0*/  BSYNC.RECONVERGENT B6 ;  /* 0x0000000000067941 */ /* 0x000fea0003800200 */
.L_x_26:
[C---:B------:R-:W-:Y:S01]  /*14c0*/  FSETP.GEU.AND P0, PT, R17.reuse, R4, PT ;  /* 0x000000041100720b */ /* 0x040fe20003f0e000 */
[----:B------:R-:W-:-:S12]  /*14d0*/  FADD R0, R17, -R4 ;  /* 0x8000000411007221 */ /* 0x000fd80000000000 */
[----:B------:R-:W-:-:S05]  /*14e0*/  @!P0 FADD R0, R17, R4 ;  /* 0x0000000411008221 */ /* 0x000fca0000000000 */
[----:B------:R-:W-:-:S04]  /*14f0*/  FSETP.GEU.AND P0, PT, R0, R71, PT ;  /* 0x000000470000720b */ /* 0x000fc80003f0e000 */
[----:B------:R-:W-:Y:S02]  /*1500*/  FSEL R71, R0, R71, !P0 ;  /* 0x0000004700477208 */ /* 0x000fe40004000000 */
[----:B------:R-:W-:-:S07]  /*1510*/  SEL R93, R93, 0x3, P0 ;  /* 0x000000035d5d7807 */ /* 0x000fce0000000000 */
.L_x_25:
[----:B------:R-:W-:Y:S05]  /*1520*/  BSYNC.RECONVERGENT B7 ;  /* 0x0000000000077941 */ /* 0x000fea0003800200 */
.L_x_24:
        /* <DEDUP_REMOVED lines=29> */
.L_x_32:
[----:B------:R-:W-:Y:S01]  /*1700*/  FMUL.FTZ R3, R4, R5 ;  /* 0x0000000504037220 */ /* 0x000fe20000410000 */
[----:B------:R-:W-:-:S03]  /*1710*/  FMUL.FTZ R0, R5, 0.5 ;  /* 0x3f00000005007820 */ /* 0x000fc60000410000 */
[----:B------:R-:W-:-:S04]  /*1720*/  FFMA R4, -R3, R3, R4 ;  /* 0x0000000303047223 */ /* 0x000fc80000000104 */
[----:B------:R-:W-:-:S07]  /*1730*/  FFMA R4, R4, R0, R3 ;  /* 0x0000000004047223 */ /* 0x000fce0000000003 */
.L_x_33:
[----:B------:R-:W-:Y:S05]  /*1740*/  BSYNC.RECONVERGENT B6 ;  /* 0x0000000000067941 */ /* 0x000fea0003800200 */
.L_x_31:
[C---:B------:R-:W-:Y:S01]  /*1750*/  FSETP.GEU.AND P0, PT, R17.reuse, R4, PT ;  /* 0x000000041100720b */ /* 0x040fe20003f0e000 */
[----:B------:R-:W-:-:S12]  /*1760*/  FADD R0, R17, -R4 ;  /* 0x8000000411007221 */ /* 0x000fd80000000000 */
[----:B------:R-:W-:-:S05]  /*1770*/  @!P0 FADD R0, R17, R4 ;  /* 0x0000000411008221 */ /* 0x000fca0000000000 */
[----:B------:R-:W-:-:S04]  /*1780*/  FSETP.GEU.AND P0, PT, R0, R71, PT ;  /* 0x000000470000720b */ /* 0x000fc80003f0e000 */
[----:B------:R-:W-:Y:S02]  /*1790*/  FSEL R71, R0, R71, !P0 ;  /* 0x0000004700477208 */ /* 0x000fe40004000000 */
[----:B------:R-:W-:-:S07]  /*17a0*/  SEL R93, R93, 0x4, P0 ;  /* 0x000000045d5d7807 */ /* 0x000fce0000000000 */
.L_x_30:
[----:B------:R-:W-:Y:S05]  /*17b0*/  BSYNC.RECONVERGENT B7 ;  /* 0x0000000000077941 */ /* 0x000fea0003800200 */
.L_x_29:
        /* <DEDUP_REMOVED lines=29> */
.L_x_37:
[----:B------:R-:W-:Y:S01]  /*1990*/  FMUL.FTZ R3, R4, R5 ;  /* 0x0000000504037220 */ /* 0x000fe20000410000 */
[----:B------:R-:W-:-:S03]  /*19a0*/  FMUL.FTZ R0, R5, 0.5 ;  /* 0x3f00000005007820 */ /* 0x000fc60000410000 */
[----:B------:R-:W-:-:S04]  /*19b0*/  FFMA R4, -R3, R3, R4 ;  /* 0x0000000303047223 */ /* 0x000fc80000000104 */
[----:B------:R-:W-:-:S07]  /*19c0*/  FFMA R4, R4, R0, R3 ;  /* 0x0000000004047223 */ /* 0x000fce0000000003 */
.L_x_38:
[----:B------:R-:W-:Y:S05]  /*19d0*/  BSYNC.RECONVERGENT B6 ;  /* 0x0000000000067941 */ /* 0x000fea0003800200 */
.L_x_36:
[C---:B------:R-:W-:Y:S01]  /*19e0*/  FSETP.GEU.AND P0, PT, R17.reuse, R4, PT ;  /* 0x000000041100720b */ /* 0x040fe20003f0e000 */
[----:B------:R-:W-:-:S12]  /*19f0*/  FADD R0, R17, -R4 ;  /* 0x8000000411007221 */ /* 0x000fd80000000000 */
[----:B------:R-:W-:-:S05]  /*1a00*/  @!P0 FADD R0, R17, R4 ;  /* 0x0000000411008221 */ /* 0x000fca0000000000 */
[----:B------:R-:W-:-:S04]  /*1a10*/  FSETP.GEU.AND P0, PT, R0, R71, PT ;  /* 0x000000470000720b */ /* 0x000fc80003f0e000 */
[----:B------:R-:W-:Y:S02]  /*1a20*/  FSEL R71, R0, R71, !P0 ;  /* 0x0000004700477208 */ /* 0x000fe40004000000 */
[----:B------:R-:W-:-:S07]  /*1a30*/  SEL R93, R93, 0x5, P0 ;  /* 0x000000055d5d7807 */ /* 0x000fce0000000000 */
.L_x_35:
[----:B------:R-:W-:Y:S05]  /*1a40*/  BSYNC.RECONVERGENT B7 ;  /* 0x0000000000077941 */ /* 0x000fea0003800200 */
.L_x_34:
[----:B------:R-:W-:Y:S01]  /*1a50*/  ISETP.NE.AND P0, PT, R93, -0x1, PT ;  /* 0xffffffff5d00780c */ /* 0x000fe20003f05270 */
[----:B------:R-:W-:Y:S01]  /*1a60*/  BSSY.RECONVERGENT B9, `(.L_x_39) ;  /* 0x000024a000097945 */ /* 0x000fe20003800200 */
[----:B------:R-:W-:Y:S01]  /*1a70*/  HFMA2 R4, -RZ, RZ, 2, 0 ;  /* 0x40000000ff047431 */ /* 0x000fe200000001ff */
[----:B------:R-:W-:Y:S01]  /*1a80*/  MOV R5, 0x40000000 ;  /* 0x4000000000057802 */ /* 0x000fe20000000f00 */
[----:B------:R-:W-:-:S09]  /*1a90*/  HFMA2 R6, -RZ, RZ, 2, 0 ;  /* 0x40000000ff067431 */ /* 0x000fd200000001ff */
[----:B------:R-:W-:Y:S05]  /*1aa0*/  @!P0 BRA `(.L_x_40) ;  /* 0x0000002400148947 */ /* 0x000fea0003800000 */
[----:B------:R-:W-:Y:S02]  /*1ab0*/  IMAD R93, R93, 0x30, RZ ;  /* 0x000000305d5d7824 */ /* 0x000fe400078e02ff */
[C---:B------:R-:W-:Y:S01]  /*1ac0*/  FFMA R76, R71.reuse, R26, R76 ;  /* 0x0000001a474c7223 */ /* 0x040fe2000000004c */
[C---:B------:R-:W-:Y:S01]  /*1ad0*/  FFMA R77, R71.reuse, R27, R16 ;  /* 0x0000001b474d7223 */ /* 0x040fe20000000010 */
[----:B------:R-:W-:Y:S01]  /*1ae0*/  FFMA R71, R71, R25, R2 ;  /* 0x0000001947477223 */ /* 0x000fe20000000002 */
[----:B------:R-:W0:Y:S01]  /*1af0*/  LDC.64 R18, c[0x3][R93+0x10] ;  /* 0x00c004005d127b82 */ /* 0x000e220000000a00 */
[----:B------:R-:W-:Y:S07]  /*1b00*/  BSSY.RECONVERGENT B6, `(.L_x_41) ;  /* 0x0000015000067945 */ /* 0x000fee0003800200 */
[----:B------:R-:W1:Y:S01]  /*1b10*/  LDC R0, c[0x3][R93+0x18] ;  /* 0x00c006005d007b82 */ /* 0x000e620000000800 */
[----:B0-----:R-:W-:Y:S01]  /*1b20*/  FADD R16, R76, -R19 ;  /* 0x800000134c107221 */ /* 0x001fe20000000000 */
[----:B------:R-:W-:-:S03]  /*1b30*/  FADD R18, R77, -R18 ;  /* 0x800000124d127221 */ /* 0x000fc60000000000 */
[----:B------:R-:W-:Y:S01]  /*1b40*/  FMUL R3, R16, R16 ;  /* 0x0000001010037220 */ /* 0x000fe20000400000 */
[----:B-1----:R-:W-:-:S03]  /*1b50*/  FADD R2, R71, -R0 ;  /* 0x8000000047027221 */ /* 0x002fc60000000000 */
[----:B------:R-:W-:-:S04]  /*1b60*/  FFMA R3, R18, R18, R3 ;  /* 0x0000001212037223 */ /* 0x000fc80000000003 */
[----:B------:R-:W-:-:S04]  /*1b70*/  FFMA R4, R2, R2, R3 ;  /* 0x0000000202047223 */ /* 0x000fc80000000003 */
        /* <DEDUP_REMOVED lines=9> */
.L_x_42:
[----:B------:R-:W-:Y:S01]  /*1c10*/  FMUL.FTZ R17, R4, R3 ;  /* 0x0000000304117220 */ /* 0x000fe20000410000 */
[----:B------:R-:W-:-:S03]  /*1c20*/  FMUL.FTZ R0, R3, 0.5 ;  /* 0x3f00000003007820 */ /* 0x000fc60000410000 */
[----:B------:R-:W-:-:S04]  /*1c30*/  FFMA R4, -R17, R17, R4 ;  /* 0x0000001111047223 */ /* 0x000fc80000000104 */
[----:B------:R-:W-:-:S07]  /*1c40*/  FFMA R17, R4, R0, R17 ;  /* 0x0000000004117223 */ /* 0x000fce0000000011 */
.L_x_43:
[----:B------:R-:W-:Y:S05]  /*1c50*/  BSYNC.RECONVERGENT B6 ;  /* 0x0000000000067941 */ /* 0x000fea0003800200 */
.L_x_41:
        /* <DEDUP_REMOVED lines=15> */
.L_x_45:
[----:B------:R-:W-:Y:S05]  /*1d50*/  BSYNC.RECONVERGENT B6 ;  /* 0x0000000000067941 */ /* 0x000fea0003800200 */
.L_x_44:
        /* <DEDUP_REMOVED lines=15> */
.L_x_47:
[----:B------:R-:W-:Y:S05]  /*1e50*/  BSYNC.RECONVERGENT B6 ;  /* 0x0000000000067941 */ /* 0x000fea0003800200 */
.L_x_46:
        /* <DEDUP_REMOVED lines=14> */
.L_x_49:
[----:B------:R-:W-:Y:S05]  /*1f40*/  BSYNC.RECONVERGENT B6 ;  /* 0x0000000000067941 */ /* 0x000fea0003800200 */
.L_x_48:
[----:B------:R-:W0:Y:S01]  /*1f50*/  LDC R22, c[0x3][R93+0x28] ;  /* 0x00c00a005d167b82 */ /* 0x000e220000000800 */
[----:B------:R-:W-:Y:S01]  /*1f60*/  FMUL R3, R69, R26 ;  /* 0x0000001a45037220 */ /* 0x000fe20000400000 */
[----:B------:R-:W-:Y:S01]  /*1f70*/  ISETP.NE.AND P1, PT, R24, 0x3, PT ;  /* 0x000000031800780c */ /* 0x000fe20003f25270 */
[----:B------:R-:W-:Y:S02]  /*1f80*/  BSSY.RECONVERGENT B8, `(.L_x_50) ;  /* 0x00001f2000087945 */ /* 0x000fe40003800200 */
[----:B------:R-:W-:-:S04]  /*1f90*/  FFMA R3, R70, R27, R3 ;  /* 0x0000001b46037223 */ /* 0x000fc80000000003 */
[----:B------:R-:W-:-:S05]  /*1fa0*/  FFMA R23, R4, R25, R3 ;  /* 0x0000001904177223 */ /* 0x000fca0000000003 */
[----:B------:R-:W-:-:S04]  /*1fb0*/  FSETP.GT.AND P2, PT, R23, RZ, PT ;  /* 0x000000ff1700720b */ /* 0x000fc80003f44000 */
[----:B------:R-:W-:Y:S02]  /*1fc0*/  FSEL R70, R70, -R70, !P2 ;  /* 0x8000004646467208 */ /* 0x000fe40005000000 */
[----:B------:R-:W-:Y:S02]  /*1fd0*/  FSEL R69, R69, -R69, !P2 ;  /* 0x8000004545457208 */ /* 0x000fe40005000000 */
[----:B------:R-:W-:Y:S02]  /*1fe0*/  FSEL R68, R4, -R4, !P2 ;  /* 0x8000000404447208 */ /* 0x000fe40005000000 */
[----:B0-----:R-:W-:-:S13]  /*1ff0*/  FSETP.GT.AND P0, PT, R22, RZ, PT ;  /* 0x000000ff1600720b */ /* 0x001fda0003f04000 */
[----:B------:R-:W0:Y:S02]  /*2000*/  @!P0 LDC R0, c[0x3][R93+0x2c] ;  /* 0x00c00b005d008b82 */ /* 0x000e240000000800 */
[----:B0-----:R-:W-:-:S13]  /*2010*/  FSETP.GT.OR P0, PT, R0, RZ, P0 ;  /* 0x000000ff0000720b */ /* 0x001fda0000704400 */
[----:B------:R-:W-:Y:S05]  /*2020*/  @P0 BRA P1, `(.L_x_51) ;  /* 0x0000000c00d40947 */ /* 0x000fea0000800000 */
[----:B------:R-:W0:Y:S01]  /*2030*/  LDCU.64 UR4, c[0x3][0x10] ;  /* 0x00c00200ff0477ac */ /* 0x000e220008000a00 */
[----:B------:R-:W-:Y:S01]  /*2040*/  FFMA R30, R70, 9.9999997473787516356e-05, R77 ;  /* 0x38d1b717461e7823 */ /* 0x000fe2000000004d */
[----:B------:R-:W-:Y:S01]  /*2050*/  FFMA R29, R69, 9.9999997473787516356e-05, R76 ;  /* 0x38d1b717451d7823 */ /* 0x000fe2000000004c */
[----:B------:R-:W1:Y:S01]  /*2060*/  LDC R22, c[0x3][0xc] ;  /* 0x00c00300ff167b82 */ /* 0x000e620000000800 */
[----:B------:R-:W2:Y:S01]  /*2070*/  LDCU.64 UR8, c[0x3][0x40] ;  /* 0x00c00800ff0877ac */ /* 0x000ea20008000a00 */
[----:B------:R-:W-:Y:S01]  /*2080*/  FFMA R28, R68, 9.9999997473787516356e-05, R71 ;  /* 0x38d1b717441c7823 */ /* 0x000fe20000000047 */
[----:B------:R-:W-:Y:S01]  /*2090*/  HFMA2 R92, -RZ, RZ, 0, 0 ;  /* 0x00000000ff5c7431 */ /* 0x000fe200000001ff */
[----:B------:R-:W-:Y:S01]  /*20a0*/  CS2R R86, SRZ ;  /* 0x0000000000567805 */ /* 0x000fe2000001ff00 */
[----:B------:R-:W3:Y:S01]  /*20b0*/  LDCU.64 UR10, c[0x3][0x70] ;  /* 0x00c00e00ff0a77ac */ /* 0x000ee20008000a00 */
[----:B------:R-:W-:Y:S02]  /*20c0*/  MOV R85, RZ ;  /* 0x000000ff00557202 */ /* 0x000fe40000000f00 */
[----:B------:R-:W4:Y:S01]  /*20d0*/  LDC R19, c[0x3][0x3c] ;  /* 0x00c00f00ff137b82 */ /* 0x000f220000000800 */
[----:B------:R-:W5:Y:S01]  /*20e0*/  LDCU.64 UR14, c[0x3][0xa0] ;  /* 0x00c01400ff0e77ac */ /* 0x000f620008000a00 */
[----:B------:R-:W5:Y:S01]  /*20f0*/  LDCU.64 UR16, c[0x3][0xd0] ;  /* 0x00c01a00ff1077ac */ /* 0x000f620008000a00 */
[C---:B0-----:R-:W-:Y:S01]  /*2100*/  FADD R63, -R30.reuse, UR4 ;  /* 0x000000041e3f7e21 */ /* 0x041fe20008000100 */
[C---:B------:R-:W-:Y:S01]  /*2110*/  FADD R62, -R29.reuse, UR5 ;  /* 0x000000051d3e7e21 */ /* 0x040fe20008000100 */
[----:B------:R-:W0:Y:S03]  /*2120*/  LDCU.64 UR18, c[0x3][0x100] ;  /* 0x00c02000ff1277ac */ /* 0x000e260008000a00 */
[----:B------:R-:W4:Y:S01]  /*2130*/  LDC R18, c[0x3][0x6c] ;  /* 0x00c01b00ff127b82 */ /* 0x000f220000000800 */
[C---:B--2---:R-:W-:Y:S01]  /*2140*/  FADD R60, -R30.reuse, UR8 ;  /* 0x000000081e3c7e21 */ /* 0x044fe20008000100 */
[C---:B------:R-:W-:Y:S01]  /*2150*/  FADD R55, -R29.reuse, UR9 ;  /* 0x000000091d377e21 */ /* 0x040fe20008000100 */
[----:B------:R-:W2:Y:S01]  /*2160*/  LDCU UR6, c[0x3][0x18] ;  /* 0x00c00300ff0677ac */ /* 0x000ea20008000800 */
[C---:B---3--:R-:W-:Y:S01]  /*2170*/  FADD R52, -R29.reuse, UR11 ;  /* 0x0000000b1d347e21 */ /* 0x048fe20008000100 */
[C---:B------:R-:W-:Y:S01]  /*2180*/  FADD R53, -R30.reuse, UR10 ;  /* 0x0000000a1e357e21 */ /* 0x040fe20008000100 */
[----:B------:R-:W3:Y:S02]  /*2190*/  LDCU UR7, c[0x3][0x48] ;  /* 0x00c00900ff0777ac */ /* 0x000ee40008000800 */
[----:B------:R-:W4:Y:S01]  /*21a0*/  LDC R17, c[0x3][0x9c] ;  /* 0x00c02700ff117b82 */ /* 0x000f220000000800 */
[C---:B-----5:R-:W-:Y:S01]  /*21b0*/  FADD R44, -R29.reuse, UR15 ;  /* 0x0000000f1d2c7e21 */ /* 0x060fe20008000100 */
[----:B------:R-:W-:Y:S01]  /*21c0*/  FADD R45, -R30, UR14 ;  /* 0x0000000e1e2d7e21 */ /* 0x000fe20008000100 */
[----:B------:R-:W5:Y:S01]  /*21d0*/  LDCU UR12, c[0x3][0x78] ;  /* 0x00c00f00ff0c77ac */ /* 0x000f620008000800 */
[----:B------:R-:W-:Y:S01]  /*21e0*/  FMUL R0, R52, R52 ;  /* 0x0000003434007220 */ /* 0x000fe20000400000 */
[C---:B------:R-:W-:Y:S01]  /*21f0*/  FADD R37, -R29.reuse, UR17 ;  /* 0x000000111d257e21 */ /* 0x040fe20008000100 */
[C---:B------:R-:W-:Y:S01]  /*2200*/  FADD R38, -R30.reuse, UR16 ;  /* 0x000000101e267e21 */ /* 0x040fe20008000100 */
[----:B------:R-:W4:Y:S01]  /*2210*/  LDCU UR4, c[0x3][0xa8] ;  /* 0x00c01500ff0477ac */ /* 0x000f220008000800 */
[----:B------:R-:W4:Y:S01]  /*2220*/  LDC R16, c[0x3][0xcc] ;  /* 0x00c03300ff107b82 */ /* 0x000f220000000800 */
[----:B0-----:R-:W-:Y:S01]  /*2230*/  FADD R29, -R29, UR19 ;  /* 0x000000131d1d7e21 */ /* 0x001fe20008000100 */
[----:B------:R-:W-:Y:S01]  /*2240*/  FADD R30, -R30, UR18 ;  /* 0x000000121e1e7e21 */ /* 0x000fe20008000100 */
[----:B------:R-:W0:Y:S01]  /*2250*/  LDCU UR5, c[0x3][0xd8] ;  /* 0x00c01b00ff0577ac */ /* 0x000e220008000800 */
[----:B------:R-:W-:Y:S01]  /*2260*/  FMUL R3, R37, R37 ;  /* 0x0000002525037220 */ /* 0x000fe20000400000 */
[----:B------:R-:W-:Y:S01]  /*2270*/  FMUL R5, R29, R29 ;  /* 0x0000001d1d057220 */ /* 0x000fe20000400000 */
[C---:B--2---:R-:W-:Y:S01]  /*2280*/  FADD R61, -R28.reuse, UR6 ;  /* 0x000000061c3d7e21 */ /* 0x044fe20008000100 */
[----:B------:R-:W2:Y:S01]  /*2290*/  LDCU UR8, c[0x3][0x108] ;  /* 0x00c02100ff0877ac */ /* 0x000ea20008000800 */
[----:B------:R-:W2:Y:S01]  /*22a0*/  LDC R2, c[0x3][0xfc] ;  /* 0x00c03f00ff027b82 */ /* 0x000ea20000000800 */
[----:B---3--:R-:W-:Y:S01]  /*22b0*/  FADD R54, -R28, UR7 ;  /* 0x000000071c367e21 */ /* 0x008fe20008000100 */
[----:B------:R-:W-:Y:S01]  /*22c0*/  FFMA R0, R53, R53, R0 ;  /* 0x0000003535007223 */ /* 0x000fe20000000000 */
[----:B------:R-:W-:Y:S01]  /*22d0*/  FFMA R3, R38, R38, R3 ;  /* 0x0000002626037223 */ /* 0x000fe20000000003 */
[----:B------:R-:W-:Y:S01]  /*22e0*/  FFMA R5, R30, R30, R5 ;  /* 0x0000001e1e057223 */ /* 0x000fe20000000005 */
[----:B-----5:R-:W-:Y:S01]  /*22f0*/  FADD R47, -R28, UR12 ;  /* 0x0000000c1c2f7e21 */ /* 0x020fe20008000100 */
[----:B-1----:R-:W-:Y:S01]  /*2300*/  FMUL R22, R22, R22 ;  /* 0x0000001616167220 */ /* 0x002fe20000400000 */
[----:B----4-:R-:W-:Y:S01]  /*2310*/  FMUL R19, R19, R19 ;  /* 0x0000001313137220 */ /* 0x010fe20000400000 */
[----:B------:R-:W-:Y:S01]  /*2320*/  FMUL R18, R18, R18 ;  /* 0x0000001212127220 */ /* 0x000fe20000400000 */
[C---:B------:R-:W-:Y:S01]  /*2330*/  FADD R39, -R28.reuse, UR4 ;  /* 0x000000041c277e21 */ /* 0x040fe20008000100 */
[----:B------:R-:W-:Y:S01]  /*2340*/  FMUL R17, R17, R17 ;  /* 0x0000001111117220 */ /* 0x000fe20000400000 */
[----:B------:R-:W-:Y:S01]  /*2350*/  FFMA R46, R47, R47, R0 ;  /* 0x0000002f2f2e7223 */ /* 0x000fe20000000000 */
[----:B0-----:R-:W-:Y:S01]  /*2360*/  FADD R36, -R28, UR5 ;  /* 0x000000051c247e21 */ /* 0x001fe20008000100 */
[----:B------:R-:W-:Y:S01]  /*2370*/  FMUL R16, R16, R16 ;  /* 0x0000001010107220 */ /* 0x000fe20000400000 */
[----:B--2---:R-:W-:-:S02]  /*2380*/  FADD R28, -R28, UR8 ;  /* 0x000000081c1c7e21 */ /* 0x004fc40008000100 */
[----:B------:R-:W-:Y:S02]  /*2390*/  FFMA R31, R36, R36, R3 ;  /* 0x00000024241f7223 */ /* 0x000fe40000000003 */
[----:B------:R-:W-:Y:S01]  /*23a0*/  FFMA R27, R28, R28, R5 ;  /* 0x0000001c1c1b7223 */ /* 0x000fe20000000005 */
[----:B------:R-:W-:-:S07]  /*23b0*/  FMUL R2, R2, R2 ;  /* 0x0000000202027220 */ /* 0x000fce0000400000 */
.L_x_80:
[----:B------:R-:W-:-:S04]  /*23c0*/  IMAD R84, R86, 0x30, RZ ;  /* 0x0000003056547824 */ /* 0x000fc800078e02ff */
[----:B------:R-:W0:Y:S02]  /*23d0*/  LDC R26, c[0x3][R84+0x1c] ;  /* 0x00c00700541a7b82 */ /* 0x000e240000000800 */
[----:B0-----:R-:W-:-:S13]  /*23e0*/  FSETP.GT.AND P0, PT, R26, RZ, PT ;  /* 0x000000ff1a00720b */ /* 0x001fda0003f04000 */
[----:B------:R-:W-:Y:S05]  /*23f0*/  @!P0 BRA `(.L_x_52) ;  /* 0x0000000800d08947 */ /* 0x000fea0003800000 */
[----:B------:R-:W0:Y:S01]  /*2400*/  LDC.64 R4, c[0x3][R84+0x10] ;  /* 0x00c0040054047b82 */ /* 0x000e220000000a00 */
[----:B------:R-:W-:Y:S07]  /*2410*/  BSSY.RECONVERGENT B6, `(.L_x_53) ;  /* 0x0000015000067945 */ /* 0x000fee0003800200 */
[----:B------:R-:W1:Y:S01]  /*2420*/  LDC R0, c[0x3][R84+0x18] ;  /* 0x00c0060054007b82 */ /* 0x000e620000000800 */
[----:B0-----:R-:W-:Y:S01]  /*2430*/  FADD R24, -R76, R5 ;  /* 0x000000054c187221 */ /* 0x001fe20000000100 */
[----:B------:R-:W-:-:S03]  /*2440*/  FADD R25, -R77, R4 ;  /* 0x000000044d197221 */ /* 0x000fc60000000100 */
[----:B------:R-:W-:Y:S01]  /*2450*/  FMUL R4, R24, R24 ;  /* 0x0000001818047220 */ /* 0x000fe20000400000 */
[----:B-1----:R-:W-:-:S03]  /*2460*/  FADD R23, -R71, R0 ;  /* 0x0000000047177221 */ /* 0x002fc60000000100 */
[----:B------:R-:W-:-:S04]  /*2470*/  FFMA R4, R25, R25, R4 ;  /* 0x0000001919047223 */ /* 0x000fc80000000004 */
[----:B------:R-:W-:-:S04]  /*2480*/  FFMA R4, R23, R23, R4 ;  /* 0x0000001717047223 */ /* 0x000fc80000000004 */
[----:B------:R0:W1:Y:S01]  /*2490*/  MUFU.RSQ R5, R4 ;  /* 0x0000000400057308 */ /* 0x0000620000001400 */
[----:B------:R-:W-:-:S04]  /*24a0*/  IADD3 R0, PT, PT, R4, -0xd000000, RZ ;  /* 0xf300000004007810 */ /* 0x000fc80007ffe0ff */
[----:B------:R-:W-:-:S13]  /*24b0*/  ISETP.GT.U32.AND P0, PT, R0, 0x727fffff, PT ;  /* 0x727fffff0000780c */ /* 0x000fda0003f04070 */
[----:B01----:R-:W-:Y:S05]  /*24c0*/  @!P0 BRA `(.L_x_54) ;  /* 0x0000000000148947 */ /* 0x003fea0003800000 */
[----:B------:R-:W-:Y:S01]  /*24d0*/  HFMA2 R21, -RZ, RZ, 0, 0 ;  /* 0x00000000ff157431 */ /* 0x000fe200000001ff */
[----:B------:R-:W-:-:S07]  /*24e0*/  MOV R20, 0x2500 ;  /* 0x0000250000147802 */ /* 0x000fce0000000f00 */
[----:B------:R-:W-:Y:S05]  /*24f0*/  CALL.REL.NOINC `($__internal_0_$__cuda_sm20_sqrt_rn_f32_slowpath) ;  /* 0x0000001c006c7944 */ /* 0x000fea0003c00000 */
[----:B------:R-:W-:Y:S01]  /*2500*/  MOV R78, R4 ;  /* 0x00000004004e7202 */ /* 0x000fe20000000f00 */
[----:B------:R-:W-:Y:S06]  /*2510*/  BRA `(.L_x_55) ;  /* 0x0000000000107947 */ /* 0x000fec0003800000 */
.L_x_54:
[----:B------:R-:W-:Y:S01]  /*2520*/  FMUL.FTZ R3, R4, R5 ;  /* 0x0000000504037220 */ /* 0x000fe20000410000 */
[----:B------:R-:W-:-:S03]  /*2530*/  FMUL.FTZ R78, R5, 0.5 ;  /* 0x3f000000054e7820 */ /* 0x000fc60000410000 */
[----:B------:R-:W-:-:S04]  /*2540*/  FFMA R4, -R3, R3, R4 ;  /* 0x0000000303047223 */ /* 0x000fc80000000104 */
[----:B------:R-:W-:-:S07]  /*2550*/  FFMA R78, R4, R78, R3 ;  /* 0x0000004e044e7223 */ /* 0x000fce0000000003 */
.L_x_55:
[----:B------:R-:W-:Y:S05]  /*2560*/  BSYNC.RECONVERGENT B6 ;  /* 0x0000000000067941 */ /* 0x000fea0003800200 */
.L_x_53:
        /* <DEDUP_REMOVED lines=15> */
.L_x_57:
[----:B------:R-:W-:Y:S05]  /*2660*/  BSYNC.RECONVERGENT B6 ;  /* 0x0000000000067941 */ /* 0x000fea0003800200 */
.L_x_56:
        /* <DEDUP_REMOVED lines=15> */
.L_x_59:
[----:B------:R-:W-:Y:S05]  /*2760*/  BSYNC.RECONVERGENT B6 ;  /* 0x0000000000067941 */ /* 0x000fea0003800200 */
.L_x_58:
        /* <DEDUP_REMOVED lines=14> */
.L_x_61:
[----:B------:R-:W-:Y:S05]  /*2850*/  BSYNC.RECONVERGENT B6 ;  /* 0x0000000000067941 */ /* 0x000fea0003800200 */
.L_x_60:
[----:B------:R-:W-:Y:S01]  /*2860*/  ISETP.NE.AND P0, PT, R86, RZ, PT ;  /* 0x000000ff5600720c */ /* 0x000fe20003f05270 */
[----:B------:R-:W-:-:S12]  /*2870*/  BSSY.RECONVERGENT B0, `(.L_x_62) ;  /* 0x000005b000007945 */ /* 0x000fd80003800200 */
[----:B------:R-:W-:Y:S05]  /*2880*/  @!P0 BRA `(.L_x_63) ;  /* 0x0000000000448947 */ /* 0x000fea0003800000 */
[----:B------:R-:W-:Y:S01]  /*2890*/  FMUL R0, R62, R102 ;  /* 0x000000663e007220 */ /* 0x000fe20000400000 */
[----:B------:R-:W-:Y:S03]  /*28a0*/  BSSY.RELIABLE B1, `(.L_x_64) ;  /* 0x000000d000017945 */ /* 0x000fe60003800100 */
[----:B------:R-:W-:-:S04]  /*28b0*/  FFMA R0, R63, R79, R0 ;  /* 0x0000004f3f007223 */ /* 0x000fc80000000000 */
[----:B------:R-:W-:-:S05]  /*28c0*/  FFMA R3, R61, R4, R0 ;  /* 0x000000043d037223 */ /* 0x000fca0000000000 */
[----:B------:R-:W-:-:S13]  /*28d0*/  FSETP.GEU.AND P0, PT, R3, RZ, PT ;  /* 0x000000ff0300720b */ /* 0x000fda0003f0e000 */
[----:B------:R-:W-:Y:S05]  /*28e0*/  @!P0 BRA `(.L_x_65) ;  /* 0x0000000000208947 */ /* 0x000fea0003800000 */
[----:B------:R-:W-:-:S04]  /*28f0*/  FMUL R0, R62, R62 ;  /* 0x0000003e3e007220 */ /* 0x000fc80000400000 */
[----:B------:R-:W-:-:S04]  /*2900*/  FFMA R0, R63, R63, R0 ;  /* 0x0000003f3f007223 */ /* 0x000fc80000000000 */
[----:B------:R-:W-:-:S04]  /*2910*/  FFMA R0, R61, R61, R0 ;  /* 0x0000003d3d007223 */ /* 0x000fc80000000000 */
[----:B------:R-:W-:Y:S01]  /*2920*/  FFMA R3, -R3, R3, R0 ;  /* 0x0000000303037223 */ /* 0x000fe20000000100 */
[----:B------:R-:W-:-:S04]  /*2930*/  MOV R0, RZ ;  /* 0x000000ff00007202 */ /* 0x000fc80000000f00 */
[----:B------:R-:W-:-:S13]  /*2940*/  FSETP.GT.AND P0, PT, R3, R22, PT ;  /* 0x000000160300720b */ /* 0x000fda0003f04000 */
[----:B------:R-:W-:Y:S05]  /*2950*/  @!P0 BREAK.RELIABLE B1 ;  /* 0x0000000000018942 */ /* 0x000fea0003800100 */
[----:B------:R-:W-:Y:S05]  /*2960*/  @!P0 BRA `(.L_x_66) ;  /* 0x00000004002c8947 */ /* 0x000fea0003800000 */
.L_x_65:
[----:B------:R-:W-:Y:S05]  /*2970*/  BSYNC.RELIABLE B1 ;  /* 0x0000000000017941 */ /* 0x000fea0003800100 */
.L_x_64:
[----:B------:R-:W-:-:S13]  /*2980*/  ISETP.NE.AND P0, PT, R86, 0x1, PT ;  /* 0x000000015600780c */ /* 0x000fda0003f05270 */
[----:B------:R-:W-:Y:S05]  /*2990*/  @!P0 BRA `(.L_x_67) ;  /* 0x0000000000448947 */ /* 0x000fea0003800000 */
.L_x_63:
        /* <DEDUP_REMOVED lines=9> */
[----:B------:R-:W-:-:S05]  /*2a30*/  FFMA R0, -R0, R0, R3 ;  /* 0x0000000000007223 */ /* 0x000fca0000000103 */
[----:B------:R-:W-:Y:S01]  /*2a40*/  FSETP.GT.AND P0, PT, R0, R19, PT ;  /* 0x000000130000720b */ /* 0x000fe20003f04000 */
[----:B------:R-:W-:-:S12]  /*2a50*/  HFMA2 R0, -RZ, RZ, 0, 0 ;  /* 0x00000000ff007431 */ /* 0x000fd800000001ff */
[----:B------:R-:W-:Y:S05]  /*2a60*/  @!P0 BREAK.RELIABLE B1 ;  /* 0x0000000000018942 */ /* 0x000fea0003800100 */
[----:B------:R-:W-:Y:S05]  /*2a70*/  @!P0 BRA `(.L_x_66) ;  /* 0x0000000000e88947 */ /* 0x000fea0003800000 */
.L_x_69:
[----:B------:R-:W-:Y:S05]  /*2a80*/  BSYNC.RELIABLE B1 ;  /* 0x0000000000017941 */ /* 0x000fea0003800100 */
.L_x_68:
[----:B------:R-:W-:-:S13]  /*2a90*/  ISETP.NE.AND P0, PT, R86, 0x2, PT ;  /* 0x000000025600780c */ /* 0x000fda0003f05270 */
[----:B------:R-:W-:Y:S05]  /*2aa0*/  @!P0 BRA `(.L_x_70) ;  /* 0x0000000000388947 */ /* 0x000fea0003800000 */
.L_x_67:
[----:B------:R-:W-:Y:S01]  /*2ab0*/  FMUL R0, R52, R102 ;  /* 0x0000006634007220 */ /* 0x000fe20000400000 */
[----:B------:R-:W-:Y:S03]  /*2ac0*/  BSSY.RELIABLE B1, `(.L_x_71) ;  /* 0x000000a000017945 */ /* 0x000fe60003800100 */
[----:B------:R-:W-:-:S04]  /*2ad0*/  FFMA R0, R53, R79, R0 ;  /* 0x0000004f35007223 */ /* 0x000fc80000000000 */
[----:B------:R-:W-:-:S05]  /*2ae0*/  FFMA R3, R47, R4, R0 ;  /* 0x000000042f037223 */ /* 0x000fca0000000000 */
[----:B------:R-:W-:-:S13]  /*2af0*/  FSETP.GEU.AND P0, PT, R3, RZ, PT ;  /* 0x000000ff0300720b */ /* 0x000fda0003f0e000 */
[----:B------:R-:W-:Y:S05]  /*2b00*/  @!P0 BRA `(.L_x_72) ;  /* 0x0000000000148947 */ /* 0x000fea0003800000 */
[----:B------:R-:W-:Y:S01]  /*2b10*/  FFMA R3, -R3, R3, R46 ;  /* 0x0000000303037223 */ /* 0x000fe2000000012e */
[----:B------:R-:W-:-:S04]  /*2b20*/  MOV R0, RZ ;  /* 0x000000ff00007202 */ /* 0x000fc80000000f00 */
[----:B------:R-:W-:-:S13]  /*2b30*/  FSETP.GT.AND P0, PT, R3, R18, PT ;  /* 0x000000120300720b */ /* 0x000fda0003f04000 */
[----:B------:R-:W-:Y:S05]  /*2b40*/  @!P0 BREAK.RELIABLE B1 ;  /* 0x0000000000018942 */ /* 0x000fea0003800100 */
[----:B------:R-:W-:Y:S05]  /*2b50*/  @!P0 BRA `(.L_x_66) ;  /* 0x0000000000b08947 */ /* 0x000fea0003800000 */
.L_x_72:
[----:B------:R-:W-:Y:S05]  /*2b60*/  BSYNC.RELIABLE B1 ;  /* 0x0000000000017941 */ /* 0x000fea0003800100 */
.L_x_71:
[----:B------:R-:W-:-:S13]  /*2b70*/  ISETP.NE.AND P0, PT, R86, 0x3, PT ;  /* 0x000000035600780c */ /* 0x000fda0003f05270 */
[----:B------:R-:W-:Y:S05]  /*2b80*/  @!P0 BRA `(.L_x_73) ;  /* 0x0000000000448947 */ /* 0x000fea0003800000 */
.L_x_70:
        /* <DEDUP_REMOVED lines=14> */
.L_x_75:
[----:B------:R-:W-:Y:S05]  /*2c70*/  BSYNC.RELIABLE B1 ;  /* 0x0000000000017941 */ /* 0x000fea0003800100 */
.L_x_74:
[----:B------:R-:W-:-:S13]  /*2c80*/  ISETP.NE.AND P0, PT, R86, 0x4, PT ;  /* 0x000000045600780c */ /* 0x000fda0003f05270 */
[----:B------:R-:W-:Y:S05]  /*2c90*/  @!P0 BRA `(.L_x_76) ;  /* 0x0000000000388947 */ /* 0x000fea0003800000 */
.L_x_73:
        /* <DEDUP_REMOVED lines=11> */
.L_x_78:
[----:B------:R-:W-:Y:S05]  /*2d50*/  BSYNC.RELIABLE B1 ;  /* 0x0000000000017941 */ /* 0x000fea0003800100 */
.L_x_77:
[----:B------:R-:W-:-:S13]  /*2d60*/  ISETP.NE.AND P0, PT, R86, 0x5, PT ;  /* 0x000000055600780c */ /* 0x000fda0003f05270 */
[----:B------:R-:W-:Y:S05]  /*2d70*/  @!P0 BRA `(.L_x_79) ;  /* 0x0000000000248947 */ /* 0x000fea0003800000 */
.L_x_76:
[----:B------:R-:W-:-:S04]  /*2d80*/  FMUL R3, R29, R102 ;  /* 0x000000661d037220 */ /* 0x000fc80000400000 */
[----:B------:R-:W-:-:S04]  /*2d90*/  FFMA R3, R30, R79, R3 ;  /* 0x0000004f1e037223 */ /* 0x000fc80000000003 */
[----:B------:R-:W-:-:S05]  /*2da0*/  FFMA R0, R28, R4, R3 ;  /* 0x000000041c007223 */ /* 0x000fca0000000003 */
[----:B------:R-:W-:-:S13]  /*2db0*/  FSETP.GEU.AND P0, PT, R0, RZ, PT ;  /* 0x000000ff0000720b */ /* 0x000fda0003f0e000 */
[----:B------:R-:W-:Y:S05]  /*2dc0*/  @!P0 BRA `(.L_x_79) ;  /* 0x0000000000108947 */ /* 0x000fea0003800000 */
[----:B------:R-:W-:Y:S01]  /*2dd0*/  FFMA R3, -R0, R0, R27 ;  /* 0x0000000000037223 */ /* 0x000fe2000000011b */
[----:B------:R-:W-:-:S04]  /*2de0*/  HFMA2 R0, -RZ, RZ, 0, 0 ;  /* 0x00000000ff007431 */ /* 0x000fc800000001ff */
[----:B------:R-:W-:-:S13]  /*2df0*/  FSETP.GT.AND P0, PT, R3, R2, PT ;  /* 0x000000020300720b */ /* 0x000fda0003f04000 */
[----:B------:R-:W-:Y:S05]  /*2e00*/  @!P0 BRA `(.L_x_66) ;  /* 0x0000000000048947 */ /* 0x000fea0003800000 */
.L_x_79:
[----:B------:R-:W-:-:S07]  /*2e10*/  MOV R0, 0x3f800000 ;  /* 0x3f80000000007802 */ /* 0x000fce0000000f00 */
.L_x_66:
[----:B------:R-:W-:Y:S05]  /*2e20*/  BSYNC.RECONVERGENT B0 ;  /* 0x0000000000007941 */ /* 0x000fea0003800200 */
.L_x_62:
[----:B------:R-:W0:Y:S01]  /*2e30*/  LDC.64 R6, c[0x3][R93] ;  /* 0x00c000005d067b82 */ /* 0x000e220000000a00 */
[----:B------:R-:W-:-:S04]  /*2e40*/  FMUL R3, R69, R102 ;  /* 0x0000006645037220 */ /* 0x000fc80000400000 */
[----:B------:R-:W-:-:S03]  /*2e50*/  FFMA R3, R70, R79, R3 ;  /* 0x0000004f46037223 */ /* 0x000fc60000000003 */
[----:B------:R-:W1:Y:S01]  /*2e60*/  LDC R5, c[0x3][R93+0x8] ;  /* 0x00c002005d057b82 */ /* 0x000e620000000800 */
[----:B------:R-:W-:-:S05]  /*2e70*/  FFMA R3, R68, R4, R3 ;  /* 0x0000000444037223 */ /* 0x000fca0000000003 */
[C---:B------:R-:W-:Y:S02]  /*2e80*/  FSETP.GEU.AND P0, PT, R3.reuse, RZ, PT ;  /* 0x000000ff0300720b */ /* 0x040fe40003f0e000 */
[----:B------:R-:W2:Y:S02]  /*2e90*/  LDC.64 R8, c[0x3][R84+0x20] ;  /* 0x00c0080054087b82 */ /* 0x000ea40000000a00 */
[----:B------:R-:W-:Y:S01]  /*2ea0*/  FSEL R3, R3, RZ, P0 ;  /* 0x000000ff03037208 */ /* 0x000fe20000000000 */
[-C--:B0-----:R-:W-:Y:S01]  /*2eb0*/  FMUL R6, R6, R0.reuse ;  /* 0x0000000006067220 */ /* 0x081fe20000400000 */
[----:B------:R-:W-:-:S03]  /*2ec0*/  FMUL R4, R7, R0 ;  /* 0x0000000007047220 */ /* 0x000fc60000400000 */
[C---:B------:R-:W-:Y:S01]  /*2ed0*/  FMUL R6, R3.reuse, R6 ;  /* 0x0000000603067220 */ /* 0x040fe20000400000 */
[----:B------:R-:W-:Y:S01]  /*2ee0*/  FMUL R4, R3, R4 ;  /* 0x0000000403047220 */ /* 0x000fe20000400000 */
[----:B-1----:R-:W-:Y:S02]  /*2ef0*/  FMUL R0, R5, R0 ;  /* 0x0000000005007220 */ /* 0x002fe40000400000 */
[----:B------:R-:W-:Y:S01]  /*2f00*/  FFMA R85, R26, R6, R85 ;  /* 0x000000061a557223 */ /* 0x000fe20000000055 */
[----:B--2---:R-:W-:Y:S01]  /*2f10*/  FFMA R87, R4, R8, R87 ;  /* 0x0000000804577223 */ /* 0x004fe20000000057 */
[----:B------:R-:W-:-:S04]  /*2f20*/  FMUL R3, R3, R0 ;  /* 0x0000000003037220 */ /* 0x000fc80000400000 */
[----:B------:R-:W-:-:S07]  /*2f30*/  FFMA R92, R3, R9, R92 ;  /* 0x00000009035c7223 */ /* 0x000fce000000005c */
.L_x_52:
[----:B------:R-:W-:-:S04]  /*2f40*/  IADD3 R86, PT, PT, R86, 0x1, RZ ;  /* 0x0000000156567810 */ /* 0x000fc80007ffe0ff */
[----:B------:R-:W-:-:S13]  /*2f50*/  ISETP.NE.AND P0, PT, R86, 0x6, PT ;  /* 0x000000065600780c */ /* 0x000fda0003f05270 */
[----:B------:R-:W-:Y:S05]  /*2f60*/  @P0 BRA `(.L_x_80) ;  /* 0xfffffff400140947 */ /* 0x000fea000383ffff */
[----:B------:R-:W-:Y:S05]  /*2f70*/  BRA `(.L_x_81) ;  /* 0x0000000c00c87947 */ /* 0x000fea0003800000 */
.L_x_51:
[----:B------:R-:W-:Y:S01]  /*2f80*/  FMUL R3, R69, R26 ;  /* 0x0000001a45037220 */ /* 0x000fe20000400000 */
[----:B------:R-:W-:Y:S02]  /*2f90*/  MOV R20, 0x3010 ;  /* 0x0000301000147802 */ /* 0x000fe40000000f00 */
[----:B------:R-:W-:Y:S01]  /*2fa0*/  MOV R21, 0x0 ;  /* 0x0000000000157802 */ /* 0x000fe20000000f00 */
[----:B------:R-:W-:-:S04]  /*2fb0*/  FFMA R3, R70, R27, R3 ;  /* 0x0000001b46037223 */ /* 0x000fc80000000003 */
[----:B------:R-:W-:-:S04]  /*2fc0*/  FFMA R19, R68, R25, R3 ;  /* 0x0000001944137223 */ /* 0x000fc80000000003 */
[----:B------:R-:W-:-:S04]  /*2fd0*/  FADD R18, R19, 1 ;  /* 0x3f80000013127421 */ /* 0x000fc80000000000 */
[----:B------:R-:W0:Y:S02]  /*2fe0*/  F2F.F64.F32 R28, R18 ;  /* 0x00000012001c7310 */ /* 0x000e240000201800 */
[----:B0-----:R-:W-:-:S11]  /*2ff0*/  DADD R4, -RZ, |R28| ;  /* 0x00000000ff047229 */ /* 0x001fd6000000051c */
[----:B------:R-:W-:Y:S05]  /*3000*/  CALL.REL.NOINC `($_Z13tracer_kernelP6float3$__internal_accurate_pow) ;  /* 0x0000001800b87944 */ /* 0x000fea0003c00000 */
[----:B------:R-:W-:Y:S01]  /*3010*/  DADD R6, R28, 3 ;  /* 0x400800001c067429 */ /* 0x000fe20000000000 */
[----:B------:R-:W-:Y:S01]  /*3020*/  FSETP.NEU.AND P1, PT, R18, RZ, PT ;  /* 0x000000ff1200720b */ /* 0x000fe20003f2d000 */
[----:B------:R-:W-:Y:S01]  /*3030*/  DADD R2, -RZ, -R4 ;  /* 0x00000000ff027229 */ /* 0x000fe20000000904 */
[----:B------:R-:W-:Y:S01]  /*3040*/  FADD R0, R19, R19 ;  /* 0x0000001313007221 */ /* 0x000fe20000000000 */
[----:B------:R-:W-:Y:S01]  /*3050*/  ISETP.GE.AND P0, PT, R29, RZ, PT ;  /* 0x000000ff1d00720c */ /* 0x000fe20003f06270 */
[----:B------:R-:W-:Y:S02]  /*3060*/  BSSY.RECONVERGENT B0, `(.L_x_82) ;  /* 0x0000014000007945 */ /* 0x000fe40003800200 */
[-C--:B------:R-:W-:Y:S01]  /*3070*/  FFMA R16, -R69, R0.reuse, R26 ;  /* 0x0000000045107223 */ /* 0x080fe2000000011a */
[----:B------:R-:W-:Y:S02]  /*3080*/  FFMA R17, -R70, R0, R27 ;  /* 0x0000000046117223 */ /* 0x000fe4000000011b */
[----:B------:R-:W-:-:S02]  /*3090*/  LOP3.LUT R6, R7, 0x7ff00000, RZ, 0xc0, !PT ;  /* 0x7ff0000007067812 */ /* 0x000fc400078ec0ff */
[----:B------:R-:W-:Y:S02]  /*30a0*/  FSEL R7, R3, R5, !P0 ;  /* 0x0000000503077208 */ /* 0x000fe40004000000 */
[----:B------:R-:W-:Y:S02]  /*30b0*/  ISETP.NE.AND P2, PT, R6, 0x7ff00000, PT ;  /* 0x7ff000000600780c */ /* 0x000fe40003f45270 */
[----:B------:R-:W-:Y:S01]  /*30c0*/  FSEL R6, R2, R4, !P0 ;  /* 0x0000000402067208 */ /* 0x000fe20004000000 */
[----:B------:R-:W-:Y:S01]  /*30d0*/  FMUL R4, R16, R16 ;  /* 0x0000001010047220 */ /* 0x000fe20000400000 */
[----:B------:R-:W-:Y:S01]  /*30e0*/  FFMA R2, -R68, R0, R25 ;  /* 0x0000000044027223 */ /* 0x000fe20000000119 */
[----:B------:R-:W-:Y:S02]  /*30f0*/  @!P1 MOV R6, RZ ;  /* 0x000000ff00069202 */ /* 0x000fe40000000f00 */
[----:B------:R-:W-:Y:S01]  /*3100*/  FFMA R3, R17, R17, R4 ;  /* 0x0000001111037223 */ /* 0x000fe20000000004 */
[----:B------:R-:W-:-:S05]  /*3110*/  @!P1 MOV R7, R29 ;  /* 0x0000001d00079202 */ /* 0x000fca0000000f00 */
[----:B------:R-:W-:Y:S05]  /*3120*/  @P2 BRA `(.L_x_83) ;  /* 0x00000000001c2947 */ /* 0x000fea0003800000 */
[----:B------:R-:W-:-:S13]  /*3130*/  FSETP.NAN.AND P1, PT, R18, R18, PT ;  /* 0x000000121200720b */ /* 0x000fda0003f28000 */
[----:B------:R-:W-:Y:S01]  /*3140*/  @P1 DADD R6, R28, 3 ;  /* 0x400800001c061429 */ /* 0x000fe20000000000 */
[----:B------:R-:W-:Y:S10]  /*3150*/  @P1 BRA `(.L_x_83) ;  /* 0x0000000000101947 */ /* 0x000ff40003800000 */
[----:B------:R-:W-:-:S14]  /*3160*/  DSETP.NEU.AND P1, PT, |R28|, +INF , PT ;  /* 0x7ff000001c00742a */ /* 0x000fdc0003f2d200 */
[----:B------:R-:W-:Y:S02]  /*3170*/  @!P1 MOV R0, 0xfff00000 ;  /* 0xfff0000000009802 */ /* 0x000fe40000000f00 */
[----:B------:R-:W-:Y:S02]  /*3180*/  @!P1 MOV R6, RZ ;  /* 0x000000ff00069202 */ /* 0x000fe40000000f00 */
[----:B------:R-:W-:-:S07]  /*3190*/  @!P1 SEL R7, R0, 0x7ff00000, !P0 ;  /* 0x7ff0000000079807 */ /* 0x000fce0004000000 */
.L_x_83:
[----:B------:R-:W-:Y:S05]  /*31a0*/  BSYNC.RECONVERGENT B0 ;  /* 0x0000000000007941 */ /* 0x000fea0003800200 */
.L_x_82:
[----:B------:R-:W-:Y:S01]  /*31b0*/  FFMA R4, R2, R2, R3 ;  /* 0x0000000202047223 */ /* 0x000fe20000000003 */
[----:B------:R-:W0:Y:S01]  /*31c0*/  F2F.F32.F64 R6, R6 ;  /* 0x0000000600067310 */ /* 0x000e220000301000 */
[----:B------:R-:W-:Y:S01]  /*31d0*/  MOV R3, 0x3f666666 ;  /* 0x3f66666600037802 */ /* 0x000fe20000000f00 */
[----:B------:R-:W-:Y:S01]  /*31e0*/  BSSY.RECONVERGENT B6, `(.L_x_84) ;  /* 0x0000011000067945 */ /* 0x000fe20003800200 */
[----:B------:R-:W-:Y:S02]  /*31f0*/  FSETP.NEU.AND P0, PT, R18, 1, PT ;  /* 0x3f8000001200780b */ /* 0x000fe40003f0d000 */
[----:B------:R-:W-:-:S03]  /*3200*/  IADD3 R0, PT, PT, R4, -0xd000000, RZ ;  /* 0xf300000004007810 */ /* 0x000fc60007ffe0ff */
[----:B------:R1:W2:Y:S01]  /*3210*/  MUFU.RSQ R5, R4 ;  /* 0x0000000400057308 */ /* 0x0002a20000001400 */
[----:B------:R-:W-:Y:S01]  /*3220*/  ISETP.GT.U32.AND P1, PT, R0, 0x727fffff, PT ;  /* 0x727fffff0000780c */ /* 0x000fe20003f24070 */
[----:B0-----:R-:W-:-:S05]  /*3230*/  FFMA R18, R6, R3, 0.10000000149011611938 ;  /* 0x3dcccccd06127423 */ /* 0x001fca0000000003 */
[----:B------:R-:W-:-:S07]  /*3240*/  FSEL R18, R18, 1, P0 ;  /* 0x3f80000012127808 */ /* 0x000fce0000000000 */
[----:B-1----:R-:W-:Y:S05]  /*3250*/  @!P1 BRA `(.L_x_85) ;  /* 0x0000000000149947 */ /* 0x002fea0003800000 */
[----:B------:R-:W-:Y:S01]  /*3260*/  HFMA2 R21, -RZ, RZ, 0, 0 ;  /* 0x00000000ff157431 */ /* 0x000fe200000001ff */
[----:B------:R-:W-:-:S07]  /*3270*/  MOV R20, 0x3290 ;  /* 0x0000329000147802 */ /* 0x000fce0000000f00 */
[----:B--2---:R-:W-:Y:S05]  /*3280*/  CALL.REL.NOINC `($__internal_0_$__cuda_sm20_sqrt_rn_f32_slowpath) ;  /* 0x0000001000087944 */ /* 0x004fea0003c00000 */
[----:B------:R-:W-:Y:S01]  /*3290*/  IMAD.MOV.U32 R29, RZ, RZ, R4 ;  /* 0x000000ffff1d7224 */ /* 0x000fe200078e0004 */
[----:B------:R-:W-:Y:S06]  /*32a0*/  BRA `(.L_x_86) ;  /* 0x0000000000107947 */ /* 0x000fec0003800000 */
.L_x_85:
[----:B--2---:R-:W-:Y:S01]  /*32b0*/  FMUL.FTZ R29, R4, R5 ;  /* 0x00000005041d7220 */ /* 0x004fe20000410000 */
[----:B------:R-:W-:-:S03]  /*32c0*/  FMUL.FTZ R0, R5, 0.5 ;  /* 0x3f00000005007820 */ /* 0x000fc60000410000 */
[----:B------:R-:W-:-:S04]  /*32d0*/  FFMA R4, -R29, R29, R4 ;  /* 0x0000001d1d047223 */ /* 0x000fc80000000104 */
[----:B------:R-:W-:-:S07]  /*32e0*/  FFMA R29, R4, R0, R29 ;  /* 0x00000000041d7223 */ /* 0x000fce000000001d */
.L_x_86:
[----:B------:R-:W-:Y:S05]  /*32f0*/  BSYNC.RECONVERGENT B6 ;  /* 0x0000000000067941 */ /* 0x000fea0003800200 */
.L_x_84:
        /* <DEDUP_REMOVED lines=15> */
.L_x_88:
[----:B------:R-:W-:Y:S05]  /*33f0*/  BSYNC.RECONVERGENT B6 ;  /* 0x0000000000067941 */ /* 0x000fea0003800200 */
.L_x_87:
        /* <DEDUP_REMOVED lines=15> */
.L_x_90:
[----:B------:R-:W-:Y:S05]  /*34f0*/  BSYNC.RECONVERGENT B6 ;  /* 0x0000000000067941 */ /* 0x000fea0003800200 */
.L_x_89:
        /* <DEDUP_REMOVED lines=15> */
.L_x_92:
[----:B------:R-:W-:Y:S05]  /*35f0*/  BSYNC.RECONVERGENT B6 ;  /* 0x0000000000067941 */ /* 0x000fea0003800200 */
.L_x_91:
[----:B------:R-:W-:Y:S01]  /*3600*/  IADD3 R24, PT, PT, R24, 0x1, RZ ;  /* 0x0000000118187810 */ /* 0x000fe20007ffe0ff */
[----:B------:R-:W-:Y:S01]  /*3610*/  HFMA2 R21, -RZ, RZ, 0, 0 ;  /* 0x00000000ff157431 */ /* 0x000fe200000001ff */
[----:B------:R-:W-:Y:S01]  /*3620*/  MOV R8, R28 ;  /* 0x0000001c00087202 */ /* 0x000fe20000000f00 */
[----:B------:R-:W-:Y:S01]  /*3630*/  FFMA R4, R70, 9.9999997473787516356e-05, R77 ;  /* 0x38d1b71746047823 */ /* 0x000fe2000000004d */
[----:B------:R-:W-:Y:S01]  /*3640*/  MOV R9, R17 ;  /* 0x0000001100097202 */ /* 0x000fe20000000f00 */
[----:B------:R-:W-:Y:S01]  /*3650*/  FFMA R5, R69, 9.9999997473787516356e-05, R76 ;  /* 0x38d1b71745057823 */ /* 0x000fe2000000004c */
[----:B------:R-:W-:Y:S01]  /*3660*/  FFMA R6, R68, 9.9999997473787516356e-05, R71 ;  /* 0x38d1b71744067823 */ /* 0x000fe20000000047 */
[----:B------:R-:W-:Y:S02]  /*3670*/  MOV R7, R24 ;  /* 0x0000001800077202 */ /* 0x000fe40000000f00 */
[----:B------:R-:W-:-:S07]  /*3680*/  MOV R20, 0x36a0 ;  /* 0x000036a000147802 */ /* 0x000fce0000000f00 */
[----:B------:R-:W-:Y:S05]  /*3690*/  CALL.REL.NOINC `($_Z13tracer_kernelP6float3$_Z5trace6float3S_i) ;  /* 0xffffffd0000c7944 */ /* 0x000fea0003c3ffff */
[----:B------:R-:W-:Y:S01]  /*36a0*/  FSETP.NEU.AND P0, PT, R22, RZ, PT ;  /* 0x000000ff1600720b */ /* 0x000fe20003f0d000 */
[----:B------:R-:W-:Y:S01]  /*36b0*/  BSSY.RECONVERGENT B7, `(.L_x_93) ;  /* 0x000006f000077945 */ /* 0x000fe20003800200 */
[----:B------:R-:W-:Y:S01]  /*36c0*/  MOV R17, R6 ;  /* 0x0000000600117202 */ /* 0x000fe20000000f00 */
[----:B------:R-:W-:Y:S01]  /*36d0*/  HFMA2 R6, -RZ, RZ, 0, 0 ;  /* 0x00000000ff067431 */ /* 0x000fe200000001ff */
[----:B------:R-:W-:Y:S02]  /*36e0*/  MOV R31, R4 ;  /* 0x00000004001f7202 */ /* 0x000fe40000000f00 */
[----:B------:R-:W-:Y:S02]  /*36f0*/  MOV R29, R5 ;  /* 0x00000005001d7202 */ /* 0x000fe40000000f00 */
[----:B------:R-:W-:-:S05]  /*3700*/  CS2R R4, SRZ ;  /* 0x0000000000047805 */ /* 0x000fca000001ff00 */
[----:B------:R-:W-:Y:S05]  /*3710*/  @!P0 BRA `(.L_x_94) ;  /* 0x0000000400a08947 */ /* 0x000fea0003800000 */
[----:B------:R-:W-:Y:S01]  /*3720*/  FSETP.GT.AND P1, PT, R23, RZ, PT ;  /* 0x000000ff1700720b */ /* 0x000fe20003f24000 */
[----:B------:R-:W-:Y:S01]  /*3730*/  FFMA R3, -R19, R19, 1 ;  /* 0x3f80000013037423 */ /* 0x000fe20000000113 */
[----:B------:R-:W-:Y:S01]  /*3740*/  MOV R4, 0x3f5391fb ;  /* 0x3f5391fb00047802 */ /* 0x000fe20000000f00 */
[----:B------:R-:W-:Y:S01]  /*3750*/  BSSY.RECONVERGENT B6, `(.L_x_95) ;  /* 0x0000012000067945 */ /* 0x000fe20003800200 */
[----:B------:R-:W-:Y:S02]  /*3760*/  MOV R2, 0x3f68ba2e ;  /* 0x3f68ba2e00027802 */ /* 0x000fe40000000f00 */
[----:B------:R-:W-:Y:S02]  /*3770*/  FSEL R4, R4, 1.2100000381469726562, !P1 ;  /* 0x3f9ae14804047808 */ /* 0x000fe40004800000 */
[----:B------:R-:W-:-:S03]  /*3780*/  FSEL R2, R2, 1.1000000238418579102, !P1 ;  /* 0x3f8ccccd02027808 */ /* 0x000fc60004800000 */
[----:B------:R-:W-:Y:S02]  /*3790*/  FFMA R4, -R4, R3, 1 ;  /* 0x3f80000004047423 */ /* 0x000fe40000000103 */
[----:B------:R-:W-:Y:S02]  /*37a0*/  FMUL R19, R19, -R2 ;  /* 0x8000000213137220 */ /* 0x000fe40000400000 */
        /* <DEDUP_REMOVED lines=8> */
.L_x_96:
[----:B------:R-:W-:Y:S01]  /*3830*/  FMUL.FTZ R3, R4, R5 ;  /* 0x0000000504037220 */ /* 0x000fe20000410000 */
[----:B------:R-:W-:-:S03]  /*3840*/  FMUL.FTZ R0, R5, 0.5 ;  /* 0x3f00000005007820 */ /* 0x000fc60000410000 */
[----:B------:R-:W-:-:S04]  /*3850*/  FFMA R4, -R3, R3, R4 ;  /* 0x0000000303047223 */ /* 0x000fc80000000104 */
[----:B------:R-:W-:-:S07]  /*3860*/  FFMA R4, R4, R0, R3 ;  /* 0x0000000004047223 */ /* 0x000fce0000000003 */
.L_x_97:
[----:B------:R-:W-:Y:S05]  /*3870*/  BSYNC.RECONVERGENT B6 ;  /* 0x0000000000067941 */ /* 0x000fea0003800200 */
.L_x_95:
[----:B------:R-:W-:Y:S01]  /*3880*/  FADD R19, R19, -R4 ;  /* 0x8000000413137221 */ /* 0x000fe20000000000 */
[----:B------:R-:W-:Y:S03]  /*3890*/  BSSY.RECONVERGENT B6, `(.L_x_98) ;  /* 0x0000017000067945 */ /* 0x000fe60003800200 */
[-C--:B------:R-:W-:Y:S01]  /*38a0*/  FMUL R3, R69, R19.reuse ;  /* 0x0000001345037220 */ /* 0x080fe20000400000 */
[-C--:B------:R-:W-:Y:S01]  /*38b0*/  FMUL R0, R70, R19.reuse ;  /* 0x0000001346007220 */ /* 0x080fe20000400000 */
[----:B------:R-:W-:Y:S02]  /*38c0*/  FMUL R4, R68, R19 ;  /* 0x0000001344047220 */ /* 0x000fe40000400000 */
[C---:B------:R-:W-:Y:S01]  /*38d0*/  FFMA R26, R2.reuse, R26, R3 ;  /* 0x0000001a021a7223 */ /* 0x040fe20000000003 */
[C---:B------:R-:W-:Y:S01]  /*38e0*/  FFMA R27, R2.reuse, R27, R0 ;  /* 0x0000001b021b7223 */ /* 0x040fe20000000000 */
[----:B------:R-:W-:-:S02]  /*38f0*/  FFMA R2, R2, R25, R4 ;  /* 0x0000001902027223 */ /* 0x000fc40000000004 */
[----:B------:R-:W-:-:S04]  /*3900*/  FMUL R0, R26, R26 ;  /* 0x0000001a1a007220 */ /* 0x000fc80000400000 */
        /* <DEDUP_REMOVED lines=11> */
.L_x_99:
[----:B------:R-:W-:Y:S01]  /*39c0*/  FMUL.FTZ R19, R4, R3 ;  /* 0x0000000304137220 */ /* 0x000fe20000410000 */
[----:B------:R-:W-:-:S03]  /*39d0*/  FMUL.FTZ R0, R3, 0.5 ;  /* 0x3f00000003007820 */ /* 0x000fc60000410000 */
[----:B------:R-:W-:-:S04]  /*39e0*/  FFMA R4, -R19, R19, R4 ;  /* 0x0000001313047223 */ /* 0x000fc80000000104 */
[----:B------:R-:W-:-:S07]  /*39f0*/  FFMA R19, R4, R0, R19 ;  /* 0x0000000004137223 */ /* 0x000fce0000000013 */
.L_x_100:
[----:B------:R-:W-:Y:S05]  /*3a00*/  BSYNC.RECONVERGENT B6 ;  /* 0x0000000000067941 */ /* 0x000fea0003800200 */
.L_x_98:
        /* <DEDUP_REMOVED lines=15> */
.L_x_102:
[----:B------:R-:W-:Y:S05]  /*3b00*/  BSYNC.RECONVERGENT B6 ;  /* 0x0000000000067941 */ /* 0x000fea0003800200 */
.L_x_101:
        /* <DEDUP_REMOVED lines=15> */
.L_x_104:
[----:B------:R-:W-:Y:S05]  /*3c00*/  BSYNC.RECONVERGENT B6 ;  /* 0x0000000000067941 */ /* 0x000fea0003800200 */
.L_x_103:
        /* <DEDUP_REMOVED lines=15> */
.L_x_106:
[----:B------:R-:W-:Y:S05]  /*3d00*/  BSYNC.RECONVERGENT B6 ;  /* 0x0000000000067941 */ /* 0x000fea0003800200 */
.L_x_105:
[----:B------:R-:W-:Y:S02]  /*3d10*/  HFMA2 R21, -RZ, RZ, 0, 0 ;  /* 0x00000000ff157431 */ /* 0x000fe400000001ff */
[----:B------:R-:W-:Y:S01]  /*3d20*/  FFMA R4, R70, -9.9999997473787516356e-05, R77 ;  /* 0xb8d1b71746047823 */ /* 0x000fe2000000004d */
[----:B------:R-:W-:Y:S01]  /*3d30*/  FFMA R5, R69, -9.9999997473787516356e-05, R76 ;  /* 0xb8d1b71745057823 */ /* 0x000fe2000000004c */
[----:B------:R-:W-:Y:S01]  /*3d40*/  FFMA R6, R68, -9.9999997473787516356e-05, R71 ;  /* 0xb8d1b71744067823 */ /* 0x000fe20000000047 */
[----:B------:R-:W-:Y:S02]  /*3d50*/  MOV R8, R16 ;  /* 0x0000001000087202 */ /* 0x000fe40000000f00 */
[----:B------:R-:W-:Y:S02]  /*3d60*/  MOV R9, R23 ;  /* 0x0000001700097202 */ /* 0x000fe40000000f00 */
[----:B------:R-:W-:Y:S02]  /*3d70*/  MOV R7, R24 ;  /* 0x0000001800077202 */ /* 0x000fe40000000f00 */
[----:B------:R-:W-:-:S07]  /*3d80*/  MOV R20, 0x3da0 ;  /* 0x00003da000147802 */ /* 0x000fce0000000f00 */
[----:B------:R-:W-:Y:S05]  /*3d90*/  CALL.REL.NOINC `($_Z13tracer_kernelP6float3$_Z5trace6float3S_i) ;  /* 0xffffffc8004c7944 */ /* 0x000fea0003c3ffff */
.L_x_94:
[----:B------:R-:W-:Y:S05]  /*3da0*/  BSYNC.RECONVERGENT B7 ;  /* 0x0000000000077941 */ /* 0x000fea0003800200 */
.L_x_93:
[----:B------:R-:W0:Y:S01]  /*3db0*/  LDC.64 R86, c[0x3][R93] ;  /* 0x00c000005d567b82 */ /* 0x000e220000000a00 */
[----:B------:R-:W-:-:S04]  /*3dc0*/  FADD R3, -R18, 1 ;  /* 0x3f80000012037421 */ /* 0x000fc80000000100 */
[C---:B------:R-:W-:Y:S01]  /*3dd0*/  FMUL R7, R3.reuse, R4 ;  /* 0x0000000403077220 */ /* 0x040fe20000400000 */
[C---:B------:R-:W-:Y:S01]  /*3de0*/  FMUL R5, R3.reuse, R5 ;  /* 0x0000000503057220 */ /* 0x040fe20000400000 */
[----:B------:R-:W-:Y:S01]  /*3df0*/  FMUL R3, R3, R6 ;  /* 0x0000000603037220 */ /* 0x000fe20000400000 */
[----:B------:R-:W1:Y:S01]  /*3e00*/  LDC R92, c[0x3][R93+0x8] ;  /* 0x00c002005d5c7b82 */ /* 0x000e620000000800 */
[C---:B------:R-:W-:Y:S01]  /*3e10*/  FMUL R7, R22.reuse, R7 ;  /* 0x0000000716077220 */ /* 0x040fe20000400000 */
[C---:B------:R-:W-:Y:S01]  /*3e20*/  FMUL R0, R22.reuse, R5 ;  /* 0x0000000516007220 */ /* 0x040fe20000400000 */
[----:B------:R-:W-:Y:S02]  /*3e30*/  FMUL R22, R22, R3 ;  /* 0x0000000316167220 */ /* 0x000fe40000400000 */
[C---:B------:R-:W-:Y:S01]  /*3e40*/  FFMA R7, R18.reuse, R31, R7 ;  /* 0x0000001f12077223 */ /* 0x040fe20000000007 */
[C---:B------:R-:W-:Y:S01]  /*3e50*/  FFMA R0, R18.reuse, R29, R0 ;  /* 0x0000001d12007223 */ /* 0x040fe20000000000 */
[----:B------:R-:W-:-:S02]  /*3e60*/  FFMA R17, R18, R17, R22 ;  /* 0x0000001112117223 */ /* 0x000fc40000000016 */
[----:B0-----:R-:W-:Y:S01]  /*3e70*/  FMUL R85, R86, R7 ;  /* 0x0000000756557220 */ /* 0x001fe20000400000 */
[----:B------:R-:W-:Y:S01]  /*3e80*/  FMUL R87, R87, R0 ;  /* 0x0000000057577220 */ /* 0x000fe20000400000 */
[----:B-1----:R-:W-:-:S07]  /*3e90*/  FMUL R92, R92, R17 ;  /* 0x000000115c5c7220 */ /* 0x002fce0000400000 */
.L_x_81:
[----:B------:R-:W-:Y:S05]  /*3ea0*/  BSYNC.RECONVERGENT B8 ;  /* 0x0000000000087941 */ /* 0x000fea0003800200 */
.L_x_50:
[----:B------:R-:W0:Y:S08]  /*3eb0*/  LDC R4, c[0x3][R93+0x1c] ;  /* 0x00c007005d047b82 */ /* 0x000e300000000800 */
[----:B------:R-:W1:Y:S01]  /*3ec0*/  LDC.64 R2, c[0x3][R93+0x20] ;  /* 0x00c008005d027b82 */ /* 0x000e620000000a00 */
[----:B0-----:R-:W-:Y:S01]  /*3ed0*/  FADD R4, R4, R85 ;  /* 0x0000005504047221 */ /* 0x001fe20000000000 */
[----:B-1----:R-:W-:Y:S01]  /*3ee0*/  FADD R5, R2, R87 ;  /* 0x0000005702057221 */ /* 0x002fe20000000000 */
[----:B------:R-:W-:-:S07]  /*3ef0*/  FADD R6, R3, R92 ;  /* 0x0000005c03067221 */ /* 0x000fce0000000000 */
.L_x_40:
[----:B------:R-:W-:Y:S05]  /*3f00*/  BSYNC.RECONVERGENT B9 ;  /* 0x0000000000097941 */ /* 0x000fea0003800200 */
.L_x_39:
[----:B------:R-:W2:Y:S01]  /*3f10*/  LDL R20, [R1+0x14] ;  /* 0x0000140001147983 */ /* 0x000ea20000100800 */
[----:B------:R0:W-:Y:S05]  /*3f20*/  BMOV.32 B6, R94 ;  /* 0x0000005e06007356 */ /* 0x0001ea0000000000 */
[----:B------:R-:W2:Y:S01]  /*3f30*/  LDL R21, [R1+0x18] ;  /* 0x0000180001157983 */ /* 0x000ea20000100800 */
[----:B------:R1:W-:Y:S05]  /*3f40*/  BMOV.32 B7, R95 ;  /* 0x0000005f07007356 */ /* 0x0003ea0000000000 */
[----:B------:R3:W-:Y:S05]  /*3f50*/  BMOV.32 B8, R100 ;  /* 0x0000006408007356 */ /* 0x0007ea0000000000 */
[----:B------:R4:W-:Y:S05]  /*3f60*/  BMOV.32 B9, R101 ;  /* 0x0000006509007356 */ /* 0x0009ea0000000000 */
[----:B------:R-:W2:Y:S04]  /*3f70*/  LDL R2, [R1] ;  /* 0x0000000001027983 */ /* 0x000ea80000100800 */
[----:B------:R-:W2:Y:S04]  /*3f80*/  LDL R16, [R1+0x4] ;  /* 0x0000040001107983 */ /* 0x000ea80000100800 */
        /* <DEDUP_REMOVED lines=43> */
[----:B0-----:R-:W2:Y:S04]  /*4240*/  LDL R94, [R1+0xbc] ;  /* 0x0000bc00015e7983 */ /* 0x001ea80000100800 */
[----:B-1----:R-:W2:Y:S04]  /*4250*/  LDL R95, [R1+0xc0] ;  /* 0x0000c000015f7983 */ /* 0x002ea80000100800 */
[----:B---3--:R-:W2:Y:S04]  /*4260*/  LDL R100, [R1+0xc4] ;  /* 0x0000c40001647983 */ /* 0x008ea80000100800 */
[----:B----4-:R-:W2:Y:S04]  /*4270*/  LDL R101, [R1+0xc8] ;  /* 0x0000c80001657983 */ /* 0x010ea80000100800 */
[----:B------:R0:W2:Y:S02]  /*4280*/  LDL R102, [R1+0xcc] ;  /* 0x0000cc0001667983 */ /* 0x0000a40000100800 */
[----:B0-----:R-:W-:Y:S01]  /*4290*/  IADD3 R1, PT, PT, R1, 0xd0, RZ ;  /* 0x000000d001017810 */ /* 0x001fe20007ffe0ff */
[----:B--2---:R-:W-:Y:S06]  /*42a0*/  RET.REL.NODEC R20 `(_Z13tracer_kernelP6float3) ;  /* 0xffffffbc14547950 */ /* 0x004fec0003c3ffff */
        .weak           $__internal_0_$__cuda_sm20_sqrt_rn_f32_slowpath
        .type           $__internal_0_$__cuda_sm20_sqrt_rn_f32_slowpath,@function
        .size           $__internal_0_$__cuda_sm20_sqrt_rn_f32_slowpath,($__internal_1_$__cuda_sm3x_div_rn_noftz_f32_slowpath - $__internal_0_$__cuda_sm20_sqrt_rn_f32_slowpath)
$__internal_0_$__cuda_sm20_sqrt_rn_f32_slowpath:
[----:B------:R-:W-:Y:S02]  /*42b0*/  IADD3 R1, PT, PT, R1, -0x8, RZ ;  /* 0xfffffff801017810 */ /* 0x000fe40007ffe0ff */
[----:B------:R-:W-:-:S03]  /*42c0*/  MOV R0, R4 ;  /* 0x0000000400007202 */ /* 0x000fc60000000f00 */
[----:B------:R0:W-:Y:S01]  /*42d0*/  STL [R1], R2 ;  /* 0x0000000201007387 */ /* 0x0001e20000100800 */
[----:B------:R-:W-:Y:S01]  /*42e0*/  LOP3.LUT P0, RZ, R0, 0x7fffffff, RZ, 0xc0, !PT ;  /* 0x7fffffff00ff7812 */ /* 0x000fe2000780c0ff */
[----:B------:R-:W-:-:S12]  /*42f0*/  BSSY.RECONVERGENT B0, `(.L_x_107) ;  /* 0x0000013000007945 */ /* 0x000fd80003800200 */
[----:B------:R-:W-:Y:S01]  /*4300*/  @!P0 IMAD.MOV.U32 R4, RZ, RZ, R0 ;  /* 0x000000ffff048224 */ /* 0x000fe200078e0000 */
[----:B0-----:R-:W-:Y:S06]  /*4310*/  @!P0 BRA `(.L_x_108) ;  /* 0x0000000000408947 */ /* 0x001fec0003800000 */
[----:B------:R-:W-:-:S13]  /*4320*/  FSETP.GEU.FTZ.AND P0, PT, R0, RZ, PT ;  /* 0x000000ff0000720b */ /* 0x000fda0003f1e000 */
[----:B------:R-:W-:Y:S01]  /*4330*/  @!P0 MOV R4, 0x7fffffff ;  /* 0x7fffffff00048802 */ /* 0x000fe20000000f00 */
[----:B------:R-:W-:Y:S06]  /*4340*/  @!P0 BRA `(.L_x_108) ;  /* 0x0000000000348947 */ /* 0x000fec0003800000 */
[----:B------:R-:W-:-:S13]  /*4350*/  FSETP.GTU.FTZ.AND P0, PT, |R0|, +INF , PT ;  /* 0x7f8000000000780b */ /* 0x000fda0003f1c200 */
[----:B------:R-:W-:Y:S01]  /*4360*/  @P0 FADD.FTZ R4, R0, 1 ;  /* 0x3f80000000040421 */ /* 0x000fe20000010000 */
[----:B------:R-:W-:Y:S06]  /*4370*/  @P0 BRA `(.L_x_108) ;  /* 0x0000000000280947 */ /* 0x000fec0003800000 */
[----:B------:R-:W-:-:S13]  /*4380*/  FSETP.NEU.FTZ.AND P0, PT, |R0|, +INF , PT ;  /* 0x7f8000000000780b */ /* 0x000fda0003f1d200 */
[----:B------:R-:W-:-:S04]  /*4390*/  @P0 FFMA R2, R0, 1.84467440737095516160e+19, RZ ;  /* 0x5f80000000020823 */ /* 0x000fc800000000ff */
[----:B------:R-:W0:Y:S02]  /*43a0*/  @P0 MUFU.RSQ R3, R2 ;  /* 0x0000000200030308 */ /* 0x000e240000001400 */
[----:B0-----:R-:W-:Y:S01]  /*43b0*/  @P0 FMUL.FTZ R5, R2, R3 ;  /* 0x0000000302050220 */ /* 0x001fe20000410000 */
[----:B------:R-:W-:-:S03]  /*43c0*/  @P0 FMUL.FTZ R3, R3, 0.5 ;  /* 0x3f00000003030820 */ /* 0x000fc60000410000 */
[----:B------:R-:W-:-:S04]  /*43d0*/  @P0 FADD.FTZ R4, -R5, -RZ ;  /* 0x800000ff05040221 */ /* 0x000fc80000010100 */
[----:B------:R-:W-:Y:S01]  /*43e0*/  @P0 FFMA R6, R5, R4, R2 ;  /* 0x0000000405060223 */ /* 0x000fe20000000002 */
[----:B------:R-:W-:-:S03]  /*43f0*/  @!P0 MOV R4, R0 ;  /* 0x0000000000048202 */ /* 0x000fc60000000f00 */
[----:B------:R-:W-:-:S04]  /*4400*/  @P0 FFMA R3, R6, R3, R5 ;  /* 0x0000000306030223 */ /* 0x000fc80000000005 */
[----:B------:R-:W-:-:S07]  /*4410*/  @P0 FMUL.FTZ R4, R3, 2.3283064365386962891e-10 ;  /* 0x2f80000003040820 */ /* 0x000fce0000410000 */
.L_x_108:
[----:B------:R-:W-:Y:S05]  /*4420*/  BSYNC.RECONVERGENT B0 ;  /* 0x0000000000007941 */ /* 0x000fea0003800200 */
.L_x_107:
[----:B------:R0:W2:Y:S02]  /*4430*/  LDL R2, [R1] ;  /* 0x0000000001027983 */ /* 0x0000a40000100800 */
[----:B0-----:R-:W-:Y:S01]  /*4440*/  IADD3 R1, PT, PT, R1, 0x8, RZ ;  /* 0x0000000801017810 */ /* 0x001fe20007ffe0ff */
[----:B--2---:R-:W-:Y:S06]  /*4450*/  RET.REL.NODEC R20 `(_Z13tracer_kernelP6float3) ;  /* 0xffffffb814e87950 */ /* 0x004fec0003c3ffff */
        .weak           $__internal_1_$__cuda_sm3x_div_rn_noftz_f32_slowpath
        .type           $__internal_1_$__cuda_sm3x_div_rn_noftz_f32_slowpath,@function
        .size           $__internal_1_$__cuda_sm3x_div_rn_noftz_f32_slowpath,($_Z13tracer_kernelP6float3$__internal_accurate_pow - $__internal_1_$__cuda_sm3x_div_rn_noftz_f32_slowpath)
$__internal_1_$__cuda_sm3x_div_rn_noftz_f32_slowpath:
[----:B------:R-:W-:-:S05]  /*4460*/  IADD3 R1, PT, PT, R1, -0x8, RZ ;  /* 0xfffffff801017810 */ /* 0x000fca0007ffe0ff */
[----:B------:R0:W-:Y:S02]  /*4470*/  STL [R1], R2 ;  /* 0x0000000201007387 */ /* 0x0001e40000100800 */
[----:B0-----:R-:W-:Y:S01]  /*4480*/  SHF.R.U32.HI R2, RZ, 0x17, R5 ;  /* 0x00000017ff027819 */ /* 0x001fe20000011605 */
[----:B------:R-:W-:Y:S01]  /*4490*/  BSSY.RECONVERGENT B0, `(.L_x_109) ;  /* 0x0000062000007945 */ /* 0x000fe20003800200 */
[----:B------:R-:W-:Y:S02]  /*44a0*/  SHF.R.U32.HI R0, RZ, 0x17, R4 ;  /* 0x00000017ff007819 */ /* 0x000fe40000011604 */
[----:B------:R-:W-:Y:S02]  /*44b0*/  LOP3.LUT R8, R2, 0xff, RZ, 0xc0, !PT ;  /* 0x000000ff02087812 */ /* 0x000fe400078ec0ff */
[----:B------:R-:W-:Y:S02]  /*44c0*/  LOP3.LUT R3, R0, 0xff, RZ, 0xc0, !PT ;  /* 0x000000ff00037812 */ /* 0x000fe400078ec0ff */
[----:B------:R-:W-:-:S02]  /*44d0*/  IADD3 R6, PT, PT, R8, -0x1, RZ ;  /* 0xffffffff08067810 */ /* 0x000fc40007ffe0ff */
[----:B------:R-:W-:Y:S02]  /*44e0*/  IADD3 R0, PT, PT, R3, -0x1, RZ ;  /* 0xffffffff03007810 */ /* 0x000fe40007ffe0ff */
[----:B------:R-:W-:-:S04]  /*44f0*/  ISETP.GT.U32.AND P0, PT, R6, 0xfd, PT ;  /* 0x000000fd0600780c */ /* 0x000fc80003f04070 */
[----:B------:R-:W-:-:S13]  /*4500*/  ISETP.GT.U32.OR P0, PT, R0, 0xfd, P0 ;  /* 0x000000fd0000780c */ /* 0x000fda0000704470 */
[----:B------:R-:W-:Y:S01]  /*4510*/  @!P0 MOV R2, RZ ;  /* 0x000000ff00028202 */ /* 0x000fe20000000f00 */
[----:B------:R-:W-:Y:S06]  /*4520*/  @!P0 BRA `(.L_x_110) ;  /* 0x00000000005c8947 */ /* 0x000fec0003800000 */
[----:B------:R-:W-:Y:S02]  /*4530*/  FSETP.GTU.FTZ.AND P0, PT, |R4|, +INF , PT ;  /* 0x7f8000000400780b */ /* 0x000fe40003f1c200 */
[----:B------:R-:W-:-:S04]  /*4540*/  FSETP.GTU.FTZ.AND P1, PT, |R5|, +INF , PT ;  /* 0x7f8000000500780b */ /* 0x000fc80003f3c200 */
[----:B------:R-:W-:-:S13]  /*4550*/  PLOP3.LUT P0, PT, P0, P1, PT, 0xf8, 0x8f ;  /* 0x00000000008f781c */ /* 0x000fda0000703f70 */
[----:B------:R-:W-:Y:S05]  /*4560*/  @P0 BRA `(.L_x_111) ;  /* 0x00000004004c0947 */ /* 0x000fea0003800000 */
[----:B------:R-:W-:-:S13]  /*4570*/  LOP3.LUT P0, RZ, R5, 0x7fffffff, R4, 0xc8, !PT ;  /* 0x7fffffff05ff7812 */ /* 0x000fda000780c804 */
[----:B------:R-:W-:Y:S05]  /*4580*/  @!P0 BRA `(.L_x_112) ;  /* 0x00000004003c8947 */ /* 0x000fea0003800000 */
[C---:B------:R-:W-:Y:S02]  /*4590*/  FSETP.NEU.FTZ.AND P2, PT, |R4|.reuse, +INF , PT ;  /* 0x7f8000000400780b */ /* 0x040fe40003f5d200 */
[----:B------:R-:W-:Y:S02]  /*45a0*/  FSETP.NEU.FTZ.AND P1, PT, |R5|, +INF , PT ;  /* 0x7f8000000500780b */ /* 0x000fe40003f3d200 */
[----:B------:R-:W-:-:S11]  /*45b0*/  FSETP.NEU.FTZ.AND P0, PT, |R4|, +INF , PT ;  /* 0x7f8000000400780b */ /* 0x000fd60003f1d200 */
[----:B------:R-:W-:Y:S05]  /*45c0*/  @!P1 BRA !P2, `(.L_x_112) ;  /* 0x00000004002c9947 */ /* 0x000fea0005000000 */
[----:B------:R-:W-:-:S04]  /*45d0*/  LOP3.LUT P2, RZ, R4, 0x7fffffff, RZ, 0xc0, !PT ;  /* 0x7fffffff04ff7812 */ /* 0x000fc8000784c0ff */
[----:B------:R-:W-:-:S13]  /*45e0*/  PLOP3.LUT P1, PT, P1, P2, PT, 0x2f, 0xf2 ;  /* 0x0000000000f2781c */ /* 0x000fda0000f24577 */
[----:B------:R-:W-:Y:S05]  /*45f0*/  @P1 BRA `(.L_x_113) ;  /* 0x0000000400181947 */ /* 0x000fea0003800000 */
[----:B------:R-:W-:-:S04]  /*4600*/  LOP3.LUT P1, RZ, R5, 0x7fffffff, RZ, 0xc0, !PT ;  /* 0x7fffffff05ff7812 */ /* 0x000fc8000782c0ff */
[----:B------:R-:W-:-:S13]  /*4610*/  PLOP3.LUT P0, PT, P0, P1, PT, 0x2f, 0xf2 ;  /* 0x0000000000f2781c */ /* 0x000fda0000702577 */
[----:B------:R-:W-:Y:S05]  /*4620*/  @P0 BRA `(.L_x_114) ;  /* 0x0000000400000947 */ /* 0x000fea0003800000 */
[----:B------:R-:W-:Y:S02]  /*4630*/  ISETP.GE.AND P0, PT, R0, RZ, PT ;  /* 0x000000ff0000720c */ /* 0x000fe40003f06270 */
[----:B------:R-:W-:-:S11]  /*4640*/  ISETP.GE.AND P1, PT, R6, RZ, PT ;  /* 0x000000ff0600720c */ /* 0x000fd60003f26270 */
[----:B------:R-:W-:Y:S01]  /*4650*/  @P0 MOV R2, RZ ;  /* 0x000000ff00020202 */ /* 0x000fe20000000f00 */
[----:B------:R-:W-:Y:S01]  /*4660*/  @!P0 FFMA R4, R4, 1.84467440737095516160e+19, RZ ;  /* 0x5f80000004048823 */ /* 0x000fe200000000ff */
[----:B------:R-:W-:Y:S01]  /*4670*/  @!P0 MOV R2, 0xffffffc0 ;  /* 0xffffffc000028802 */ /* 0x000fe20000000f00 */
[----:B------:R-:W-:-:S03]  /*4680*/  @!P1 FFMA R5, R5, 1.84467440737095516160e+19, RZ ;  /* 0x5f80000005059823 */ /* 0x000fc600000000ff */
[----:B------:R-:W-:-:S07]  /*4690*/  @!P1 IADD3 R2, PT, PT, R2, 0x40, RZ ;  /* 0x0000004002029810 */ /* 0x000fce0007ffe0ff */
.L_x_110:
[----:B------:R-:W-:Y:S01]  /*46a0*/  LEA R0, R8, 0xc0800000, 0x17 ;  /* 0xc080000008007811 */ /* 0x000fe200078eb8ff */
[----:B------:R-:W-:Y:S01]  /*46b0*/  BSSY.RECONVERGENT B1, `(.L_x_115) ;  /* 0x0000036000017945 */ /* 0x000fe20003800200 */
[----:B------:R-:W-:Y:S02]  /*46c0*/  IADD3 R3, PT, PT, R3, -0x7f, RZ ;  /* 0xffffff8103037810 */ /* 0x000fe40007ffe0ff */
[----:B------:R-:W-:-:S03]  /*46d0*/  IADD3 R5, PT, PT, -R0, R5, RZ ;  /* 0x0000000500057210 */ /* 0x000fc60007ffe1ff */
[----:B------:R-:W-:Y:S01]  /*46e0*/  IMAD R0, R3, -0x800000, R4 ;  /* 0xff80000003007824 */ /* 0x000fe200078e0204 */
[----:B------:R-:W0:Y:S01]  /*46f0*/  MUFU.RCP R6, R5 ;  /* 0x0000000500067308 */ /* 0x000e220000001000 */
[----:B------:R-:W-:Y:S01]  /*4700*/  FADD.FTZ R7, -R5, -RZ ;  /* 0x800000ff05077221 */ /* 0x000fe20000010100 */
[----:B------:R-:W-:-:S04]  /*4710*/  IADD3 R3, PT, PT, R3, 0x7f, -R8 ;  /* 0x0000007f03037810 */ /* 0x000fc80007ffe808 */
[----:B------:R-:W-:Y:S01]  /*4720*/  IADD3 R3, PT, PT, R3, R2, RZ ;  /* 0x0000000203037210 */ /* 0x000fe20007ffe0ff */
[----:B0-----:R-:W-:-:S04]  /*4730*/  FFMA R9, R6, R7, 1 ;  /* 0x3f80000006097423 */ /* 0x001fc80000000007 */
[----:B------:R-:W-:-:S04]  /*4740*/  FFMA R11, R6, R9, R6 ;  /* 0x00000009060b7223 */ /* 0x000fc80000000006 */
[----:B------:R-:W-:-:S04]  /*4750*/  FFMA R4, R0, R11, RZ ;  /* 0x0000000b00047223 */ /* 0x000fc800000000ff */
[----:B------:R-:W-:-:S04]  /*4760*/  FFMA R9, R7, R4, R0 ;  /* 0x0000000407097223 */ /* 0x000fc80000000000 */
[----:B------:R-:W-:-:S04]  /*4770*/  FFMA R6, R11, R9, R4 ;  /* 0x000000090b067223 */ /* 0x000fc80000000004 */
[----:B------:R-:W-:-:S04]  /*4780*/  FFMA R7, R7, R6, R0 ;  /* 0x0000000607077223 */ /* 0x000fc80000000000 */
[----:B------:R-:W-:-:S05]  /*4790*/  FFMA R4, R11, R7, R6 ;  /* 0x000000070b047223 */ /* 0x000fca0000000006 */
[----:B------:R-:W-:-:S04]  /*47a0*/  SHF.R.U32.HI R0, RZ, 0x17, R4 ;  /* 0x00000017ff007819 */ /* 0x000fc80000011604 */
[----:B------:R-:W-:-:S04]  /*47b0*/  LOP3.LUT R0, R0, 0xff, RZ, 0xc0, !PT ;  /* 0x000000ff00007812 */ /* 0x000fc800078ec0ff */
[----:B------:R-:W-:-:S04]  /*47c0*/  IADD3 R8, PT, PT, R0, R3, RZ ;  /* 0x0000000300087210 */ /* 0x000fc80007ffe0ff */
[----:B------:R-:W-:-:S04]  /*47d0*/  IADD3 R0, PT, PT, R8, -0x1, RZ ;  /* 0xffffffff08007810 */ /* 0x000fc80007ffe0ff */
[----:B------:R-:W-:-:S13]  /*47e0*/  ISETP.GE.U32.AND P0, PT, R0, 0xfe, PT ;  /* 0x000000fe0000780c */ /* 0x000fda0003f06070 */
[----:B------:R-:W-:Y:S05]  /*47f0*/  @!P0 BRA `(.L_x_116) ;  /* 0x0000000000808947 */ /* 0x000fea0003800000 */
[----:B------:R-:W-:-:S13]  /*4800*/  ISETP.GT.AND P0, PT, R8, 0xfe, PT ;  /* 0x000000fe0800780c */ /* 0x000fda0003f04270 */
[----:B------:R-:W-:Y:S05]  /*4810*/  @P0 BRA `(.L_x_117) ;  /* 0x00000000006c0947 */ /* 0x000fea0003800000 */
[----:B------:R-:W-:-:S13]  /*4820*/  ISETP.GE.AND P0, PT, R8, 0x1, PT ;  /* 0x000000010800780c */ /* 0x000fda0003f06270 */
[----:B------:R-:W-:Y:S05]  /*4830*/  @P0 BRA `(.L_x_118) ;  /* 0x0000000000740947 */ /* 0x000fea0003800000 */
[----:B------:R-:W-:Y:S02]  /*4840*/  ISETP.GE.AND P0, PT, R8, -0x18, PT ;  /* 0xffffffe80800780c */ /* 0x000fe40003f06270 */
[----:B------:R-:W-:-:S11]  /*4850*/  LOP3.LUT R4, R4, 0x80000000, RZ, 0xc0, !PT ;  /* 0x8000000004047812 */ /* 0x000fd600078ec0ff */
[----:B------:R-:W-:Y:S05]  /*4860*/  @!P0 BRA `(.L_x_118) ;  /* 0x0000000000688947 */ /* 0x000fea0003800000 */
[CCC-:B------:R-:W-:Y:S01]  /*4870*/  FFMA.RZ R0, R11.reuse, R7.reuse, R6.reuse ;  /* 0x000000070b007223 */ /* 0x1c0fe2000000c006 */
[C---:B------:R-:W-:Y:S01]  /*4880*/  IADD3 R5, PT, PT, R8.reuse, 0x20, RZ ;  /* 0x0000002008057810 */ /* 0x040fe20007ffe0ff */
[CCC-:B------:R-:W-:Y:S01]  /*4890*/  FFMA.RM R3, R11.reuse, R7.reuse, R6.reuse ;  /* 0x000000070b037223 */ /* 0x1c0fe20000004006 */
[----:B------:R-:W-:Y:S02]  /*48a0*/  ISETP.NE.AND P2, PT, R8, RZ, PT ;  /* 0x000000ff0800720c */ /* 0x000fe40003f45270 */
[----:B------:R-:W-:Y:S01]  /*48b0*/  LOP3.LUT R2, R0, 0x7fffff, RZ, 0xc0, !PT ;  /* 0x007fffff00027812 */ /* 0x000fe200078ec0ff */
[----:B------:R-:W-:Y:S01]  /*48c0*/  FFMA.RP R0, R11, R7, R6 ;  /* 0x000000070b007223 */ /* 0x000fe20000008006 */
[----:B------:R-:W-:Y:S02]  /*48d0*/  ISETP.NE.AND P1, PT, R8, RZ, PT ;  /* 0x000000ff0800720c */ /* 0x000fe40003f25270 */
[----:B------:R-:W-:Y:S02]  /*48e0*/  LOP3.LUT R2, R2, 0x800000, RZ, 0xfc, !PT ;  /* 0x0080000002027812 */ /* 0x000fe400078efcff */
[----:B------:R-:W-:-:S02]  /*48f0*/  IADD3 R6, PT, PT, -R8, RZ, RZ ;  /* 0x000000ff08067210 */ /* 0x000fc40007ffe1ff */
[----:B------:R-:W-:Y:S02]  /*4900*/  SHF.L.U32 R5, R2, R5, RZ ;  /* 0x0000000502057219 */ /* 0x000fe400000006ff */
[----:B------:R-:W-:Y:S02]  /*4910*/  FSETP.NEU.FTZ.AND P0, PT, R0, R3, PT ;  /* 0x000000030000720b */ /* 0x000fe40003f1d000 */
[----:B------:R-:W-:Y:S02]  /*4920*/  SEL R3, R6, RZ, P2 ;  /* 0x000000ff06037207 */ /* 0x000fe40001000000 */
[----:B------:R-:W-:Y:S02]  /*4930*/  ISETP.NE.AND P1, PT, R5, RZ, P1 ;  /* 0x000000ff0500720c */ /* 0x000fe40000f25270 */
[----:B------:R-:W-:Y:S02]  /*4940*/  SHF.R.U32.HI R3, RZ, R3, R2 ;  /* 0x00000003ff037219 */ /* 0x000fe40000011602 */
[----:B------:R-:W-:-:S02]  /*4950*/  PLOP3.LUT P0, PT, P0, P1, PT, 0xf8, 0x8f ;  /* 0x00000000008f781c */ /* 0x000fc40000703f70 */
[----:B------:R-:W-:Y:S02]  /*4960*/  SHF.R.U32.HI R5, RZ, 0x1, R3 ;  /* 0x00000001ff057819 */ /* 0x000fe40000011603 */
[----:B------:R-:W-:-:S04]  /*4970*/  SEL R0, RZ, 0x1, !P0 ;  /* 0x00000001ff007807 */ /* 0x000fc80004000000 */
[----:B------:R-:W-:-:S04]  /*4980*/  LOP3.LUT R0, R0, 0x1, R5, 0xf8, !PT ;  /* 0x0000000100007812 */ /* 0x000fc800078ef805 */
[----:B------:R-:W-:-:S04]  /*4990*/  LOP3.LUT R0, R0, R3, RZ, 0xc0, !PT ;  /* 0x0000000300007212 */ /* 0x000fc800078ec0ff */
[----:B------:R-:W-:-:S04]  /*49a0*/  IADD3 R5, PT, PT, R5, R0, RZ ;  /* 0x0000000005057210 */ /* 0x000fc80007ffe0ff */
[----:B------:R-:W-:Y:S01]  /*49b0*/  LOP3.LUT R4, R5, R4, RZ, 0xfc, !PT ;  /* 0x0000000405047212 */ /* 0x000fe200078efcff */
[----:B------:R-:W-:Y:S06]  /*49c0*/  BRA `(.L_x_118) ;  /* 0x0000000000107947 */ /* 0x000fec0003800000 */
.L_x_117:
[----:B------:R-:W-:-:S04]  /*49d0*/  LOP3.LUT R4, R4, 0x80000000, RZ, 0xc0, !PT ;  /* 0x8000000004047812 */ /* 0x000fc800078ec0ff */
[----:B------:R-:W-:Y:S01]  /*49e0*/  LOP3.LUT R4, R4, 0x7f800000, RZ, 0xfc, !PT ;  /* 0x7f80000004047812 */ /* 0x000fe200078efcff */
[----:B------:R-:W-:Y:S06]  /*49f0*/  BRA `(.L_x_118) ;  /* 0x0000000000047947 */ /* 0x000fec0003800000 */
.L_x_116:
[----:B------:R-:W-:-:S07]  /*4a00*/  LEA R4, R3, R4, 0x17 ;  /* 0x0000000403047211 */ /* 0x000fce00078eb8ff */
.L_x_118:
[----:B------:R-:W-:Y:S05]  /*4a10*/  BSYNC.RECONVERGENT B1 ;  /* 0x0000000000017941 */ /* 0x000fea0003800200 */
.L_x_115:
[----:B------:R-:W-:Y:S05]  /*4a20*/  BRA `(.L_x_119) ;  /* 0x0000000000207947 */ /* 0x000fea0003800000 */
.L_x_114:
[----:B------:R-:W-:-:S04]  /*4a30*/  LOP3.LUT R4, R5, 0x80000000, R4, 0x48, !PT ;  /* 0x8000000005047812 */ /* 0x000fc800078e4804 */
[----:B------:R-:W-:Y:S01]  /*4a40*/  LOP3.LUT R4, R4, 0x7f800000, RZ, 0xfc, !PT ;  /* 0x7f80000004047812 */ /* 0x000fe200078efcff */
[----:B------:R-:W-:Y:S06]  /*4a50*/  BRA `(.L_x_119) ;  /* 0x0000000000147947 */ /* 0x000fec0003800000 */
.L_x_113:
[----:B------:R-:W-:Y:S01]  /*4a60*/  LOP3.LUT R4, R5, 0x80000000, R4, 0x48, !PT ;  /* 0x8000000005047812 */ /* 0x000fe200078e4804 */
[----:B------:R-:W-:Y:S06]  /*4a70*/  BRA `(.L_x_119) ;  /* 0x00000000000c7947 */ /* 0x000fec0003800000 */
.L_x_112:
[----:B------:R-:W0:Y:S01]  /*4a80*/  MUFU.RSQ R4, -QNAN ;  /* 0xffc0000000047908 */ /* 0x000e220000001400 */
[----:B------:R-:W-:Y:S05]  /*4a90*/  BRA `(.L_x_119) ;  /* 0x0000000000047947 */ /* 0x000fea0003800000 */
.L_x_111:
[----:B------:R-:W-:-:S07]  /*4aa0*/  FADD.FTZ R4, R4, R5 ;  /* 0x0000000504047221 */ /* 0x000fce0000010000 */
.L_x_119:
[----:B------:R-:W-:Y:S05]  /*4ab0*/  BSYNC.RECONVERGENT B0 ;  /* 0x0000000000007941 */ /* 0x000fea0003800200 */
.L_x_109:
[----:B------:R1:W0:Y:S02]  /*4ac0*/  LDL R2, [R1] ;  /* 0x0000000001027983 */ /* 0x0002240000100800 */
[----:B-1----:R-:W-:Y:S01]  /*4ad0*/  IADD3 R1, PT, PT, R1, 0x8, RZ ;  /* 0x0000000801017810 */ /* 0x002fe20007ffe0ff */
[----:B0-----:R-:W-:Y:S06]  /*4ae0*/  RET.REL.NODEC R20 `(_Z13tracer_kernelP6float3) ;  /* 0xffffffb414447950 */ /* 0x001fec0003c3ffff */
        .type           $_Z13tracer_kernelP6float3$__internal_accurate_pow,@function
        .size           $_Z13tracer_kernelP6float3$__internal_accurate_pow,(.L_x_126 - $_Z13tracer_kernelP6float3$__internal_accurate_pow)
$_Z13tracer_kernelP6float3$__internal_accurate_pow:
[----:B------:R-:W-:Y:S02]  /*4af0*/  IADD3 R1, PT, PT, R1, -0x30, RZ ;  /* 0xffffffd001017810 */ /* 0x000fe40007ffe0ff */
[----:B------:R-:W-:-:S03]  /*4b00*/  MOV R3, R5 ;  /* 0x0000000500037202 */ /* 0x000fc60000000f00 */
        /* <DEDUP_REMOVED lines=10> */
[----:B------:R0:W-:Y:S02]  /*4bb0*/  STL [R1], R2 ;  /* 0x0000000201007387 */ /* 0x0001e40000100800 */
[----:B0-----:R-:W-:-:S02]  /*4bc0*/  MOV R2, R4 ;  /* 0x0000000400027202 */ /* 0x001fc40000000f00 */
[----:B------:R-:W-:Y:S01]  /*4bd0*/  ISETP.GT.U32.AND P0, PT, R3, 0xfffff, PT ;  /* 0x000fffff0300780c */ /* 0x000fe20003f04070 */
[----:B------:R-:W-:Y:S01]  /*4be0*/  HFMA2 R15, -RZ, RZ, 1.703125, -23840 ;  /* 0x3ed0f5d2ff0f7431 */ /* 0x000fe200000001ff */
[----:B------:R-:W-:Y:S01]  /*4bf0*/  MOV R0, R3 ;  /* 0x0000000300007202 */ /* 0x000fe20000000f00 */
[----:B------:R-:W-:Y:S01]  /*4c00*/  UMOV UR4, 0x7d2cafe2 ;  /* 0x7d2cafe200047882 */ /* 0x000fe20000000000 */
[----:B------:R-:W-:Y:S01]  /*4c10*/  MOV R8, RZ ;  /* 0x000000ff00087202 */ /* 0x000fe20000000f00 */
[----:B------:R-:W-:Y:S01]  /*4c20*/  UMOV UR5, 0x3eb0f5ff ;  /* 0x3eb0f5ff00057882 */ /* 0x000fe20000000000 */
[----:B------:R-:W-:Y:S01]  /*4c30*/  MOV R14, 0x41ad3b5a ;  /* 0x41ad3b5a000e7802 */ /* 0x000fe20000000f00 */
[----:B------:R-:W-:Y:S01]  /*4c40*/  UMOV UR6, 0x3b39803f ;  /* 0x3b39803f00067882 */ /* 0x000fe20000000000 */
[----:B------:R-:W-:Y:S01]  /*4c50*/  UMOV UR7, 0x3c7abc9e ;  /* 0x3c7abc9e00077882 */ /* 0x000fe20000000000 */
[----:B------:R-:W-:Y:S04]  /*4c60*/  BSSY.RECONVERGENT B0, `(.L_x_120) ;  /* 0x000009b000007945 */ /* 0x000fe80003800200 */
[----:B------:R-:W-:-:S10]  /*4c70*/  @!P0 DMUL R26, R2, 1.80143985094819840000e+16 ;  /* 0x43500000021a8828 */ /* 0x000fd40000000000 */
[----:B------:R-:W-:Y:S02]  /*4c80*/  @!P0 MOV R0, R27 ;  /* 0x0000001b00008202 */ /* 0x000fe40000000f00 */
[----:B------:R-:W-:Y:S02]  /*4c90*/  @!P0 MOV R2, R26 ;  /* 0x0000001a00028202 */ /* 0x000fe40000000f00 */
[----:B------:R-:W-:Y:S02]  /*4ca0*/  LOP3.LUT R0, R0, 0x800fffff, RZ, 0xc0, !PT ;  /* 0x800fffff00007812 */ /* 0x000fe400078ec0ff */
[----:B------:R-:W-:Y:S02]  /*4cb0*/  MOV R4, R2 ;  /* 0x0000000200047202 */ /* 0x000fe40000000f00 */
[----:B------:R-:W-:Y:S02]  /*4cc0*/  LOP3.LUT R5, R0, 0x3ff00000, RZ, 0xfc, !PT ;  /* 0x3ff0000000057812 */ /* 0x000fe400078efcff */
[----:B------:R-:W-:-:S02]  /*4cd0*/  SHF.R.U32.HI R2, RZ, 0x14, R3 ;  /* 0x00000014ff027819 */ /* 0x000fc40000011603 */
[----:B------:R-:W-:Y:S02]  /*4ce0*/  ISETP.GE.U32.AND P1, PT, R5, 0x3ff6a09f, PT ;  /* 0x3ff6a09f0500780c */ /* 0x000fe40003f26070 */
[----:B------:R-:W-:-:S04]  /*4cf0*/  @!P0 LEA.HI R2, R27, 0xffffffca, RZ, 0xc ;  /* 0xffffffca1b028811 */ /* 0x000fc800078f60ff */
[----:B------:R-:W-:-:S07]  /*4d00*/  IADD3 R3, PT, PT, R2, -0x3ff, RZ ;  /* 0xfffffc0102037810 */ /* 0x000fce0007ffe0ff */
[----:B------:R-:W-:Y:S02]  /*4d10*/  @P1 IADD3 R7, PT, PT, R5, -0x100000, RZ ;  /* 0xfff0000005071810 */ /* 0x000fe40007ffe0ff */
[----:B------:R-:W-:Y:S02]  /*4d20*/  @P1 IADD3 R3, PT, PT, R2, -0x3fe, RZ ;  /* 0xfffffc0202031810 */ /* 0x000fe40007ffe0ff */
[----:B------:R-:W-:Y:S02]  /*4d30*/  @P1 MOV R5, R7 ;  /* 0x0000000700051202 */ /* 0x000fe40000000f00 */
[----:B------:R-:W-:Y:S01]  /*4d40*/  LOP3.LUT R2, R3, 0x80000000, RZ, 0x3c, !PT ;  /* 0x8000000003027812 */ /* 0x000fe200078e3cff */
[----:B------:R-:W-:-:S03]  /*4d50*/  HFMA2 R3, -RZ, RZ, 3.59375, 0 ;  /* 0x43300000ff037431 */ /* 0x000fc600000001ff */
[C---:B------:R-:W-:Y:S02]  /*4d60*/  DADD R6, R4.reuse, 1 ;  /* 0x3ff0000004067429 */ /* 0x040fe40000000000 */
[----:B------:R-:W-:-:S04]  /*4d70*/  DADD R4, R4, -1 ;  /* 0xbff0000004047429 */ /* 0x000fc80000000000 */
[----:B------:R-:W0:Y:S02]  /*4d80*/  MUFU.RCP64H R9, R7 ;  /* 0x0000000700097308 */ /* 0x000e240000001800 */
[----:B0-----:R-:W-:-:S08]  /*4d90*/  DFMA R10, -R6, R8, 1 ;  /* 0x3ff00000060a742b */ /* 0x001fd00000000108 */
[----:B------:R-:W-:-:S08]  /*4da0*/  DFMA R10, R10, R10, R10 ;  /* 0x0000000a0a0a722b */ /* 0x000fd0000000000a */
[----:B------:R-:W-:-:S08]  /*4db0*/  DFMA R10, R8, R10, R8 ;  /* 0x0000000a080a722b */ /* 0x000fd00000000008 */
[----:B------:R-:W-:-:S08]  /*4dc0*/  DMUL R8, R4, R10 ;  /* 0x0000000a04087228 */ /* 0x000fd00000000000 */
[----:B------:R-:W-:-:S08]  /*4dd0*/  DFMA R8, R4, R10, R8 ;  /* 0x0000000a0408722b */ /* 0x000fd00000000008 */
[CC--:B------:R-:W-:Y:S02]  /*4de0*/  DMUL R12, R8.reuse, R8.reuse ;  /* 0x00000008080c7228 */ /* 0x0c0fe40000000000 */
[----:B------:R-:W-:-:S06]  /*4df0*/  DMUL R22, R8, R8 ;  /* 0x0000000808167228 */ /* 0x000fcc0000000000 */
[----:B------:R-:W-:Y:S01]  /*4e00*/  DFMA R6, R12, UR4, R14 ;  /* 0x000000040c067c2b */ /* 0x000fe2000800000e */
[----:B------:R-:W-:Y:S01]  /*4e10*/  UMOV UR4, 0x75488a3f ;  /* 0x75488a3f00047882 */ /* 0x000fe20000000000 */
[----:B------:R-:W-:Y:S01]  /*4e20*/  UMOV UR5, 0x3ef3b20a ;  /* 0x3ef3b20a00057882 */ /* 0x000fe20000000000 */
[----:B------:R-:W-:-:S05]  /*4e30*/  DADD R14, R4, -R8 ;  /* 0x00000000040e7229 */ /* 0x000fca0000000808 */
[----:B------:R-:W-:Y:S01]  /*4e40*/  DFMA R6, R12, R6, UR4 ;  /* 0x000000040c067e2b */ /* 0x000fe20008000006 */
[----:B------:R-:W-:Y:S01]  /*4e50*/  UMOV UR4, 0xe4faecd5 ;  /* 0xe4faecd500047882 */ /* 0x000fe20000000000 */
[----:B------:R-:W-:Y:S01]  /*4e60*/  UMOV UR5, 0x3f1745cd ;  /* 0x3f1745cd00057882 */ /* 0x000fe20000000000 */
[----:B------:R-:W-:-:S05]  /*4e70*/  DADD R14, R14, R14 ;  /* 0x000000000e0e7229 */ /* 0x000fca000000000e */
[----:B------:R-:W-:Y:S01]  /*4e80*/  DFMA R6, R12, R6, UR4 ;  /* 0x000000040c067e2b */ /* 0x000fe20008000006 */
[----:B------:R-:W-:Y:S01]  /*4e90*/  UMOV UR4, 0x258a578b ;  /* 0x258a578b00047882 */ /* 0x000fe20000000000 */
[----:B------:R-:W-:Y:S01]  /*4ea0*/  UMOV UR5, 0x3f3c71c7 ;  /* 0x3f3c71c700057882 */ /* 0x000fe20000000000 */
[----:B------:R-:W-:-:S05]  /*4eb0*/  DFMA R14, R4, -R8, R14 ;  /* 0x80000008040e722b */ /* 0x000fca000000000e */
[----:B------:R-:W-:Y:S01]  /*4ec0*/  DFMA R6, R12, R6, UR4 ;  /* 0x000000040c067e2b */ /* 0x000fe20008000006 */
[----:B------:R-:W-:Y:S01]  /*4ed0*/  UMOV UR4, 0x9242b910 ;  /* 0x9242b91000047882 */ /* 0x000fe20000000000 */
[----:B------:R-:W-:Y:S01]  /*4ee0*/  UMOV UR5, 0x3f624924 ;  /* 0x3f62492400057882 */ /* 0x000fe20000000000 */
[----:B------:R-:W-:-:S05]  /*4ef0*/  DMUL R14, R10, R14 ;  /* 0x0000000e0a0e7228 */ /* 0x000fca0000000000 */
[----:B------:R-:W-:Y:S01]  /*4f00*/  DFMA R6, R12, R6, UR4 ;  /* 0x000000040c067e2b */ /* 0x000fe20008000006 */
[----:B------:R-:W-:Y:S01]  /*4f10*/  UMOV UR4, 0x99999dfb ;  /* 0x99999dfb00047882 */ /* 0x000fe20000000000 */
[----:B------:R-:W-:-:S03]  /*4f20*/  UMOV UR5, 0x3f899999 ;  /* 0x3f89999900057882 */ /* 0x000fc60000000000 */
[----:B------:R-:W-:Y:S02]  /*4f30*/  IADD3 R11, PT, PT, R15, 0x100000, RZ ;  /* 0x001000000f0b7810 */ /* 0x000fe40007ffe0ff */
[----:B------:R-:W-:Y:S01]  /*4f40*/  MOV R10, R14 ;  /* 0x0000000e000a7202 */ /* 0x000fe20000000f00 */
[----:B------:R-:W-:Y:S01]  /*4f50*/  DFMA R6, R12, R6, UR4 ;  /* 0x000000040c067e2b */ /* 0x000fe20008000006 */
[----:B------:R-:W-:Y:S01]  /*4f60*/  UMOV UR4, 0x55555555 ;  /* 0x5555555500047882 */ /* 0x000fe20000000000 */
[----:B------:R-:W-:-:S06]  /*4f70*/  UMOV UR5, 0x3fb55555 ;  /* 0x3fb5555500057882 */ /* 0x000fcc0000000000 */
[----:B------:R-:W-:-:S08]  /*4f80*/  DFMA R16, R12, R6, UR4 ;  /* 0x000000040c107e2b */ /* 0x000fd00008000006 */
[----:B------:R-:W-:Y:S01]  /*4f90*/  DADD R18, -R16, UR4 ;  /* 0x0000000410127e29 */ /* 0x000fe20008000100 */
[----:B------:R-:W-:Y:S01]  /*4fa0*/  UMOV UR4, 0xb9e7b0 ;  /* 0x00b9e7b000047882 */ /* 0x000fe20000000000 */
[----:B------:R-:W-:-:S06]  /*4fb0*/  UMOV UR5, 0x3c46a4cb ;  /* 0x3c46a4cb00057882 */ /* 0x000fcc0000000000 */
[----:B------:R-:W-:Y:S02]  /*4fc0*/  DFMA R18, R12, R6, R18 ;  /* 0x000000060c12722b */ /* 0x000fe40000000012 */
[C---:B------:R-:W-:Y:S02]  /*4fd0*/  DMUL R12, R8.reuse, R22 ;  /* 0x00000016080c7228 */ /* 0x040fe40000000000 */
[----:B------:R-:W-:-:S04]  /*4fe0*/  DFMA R6, R8, R8, -R22 ;  /* 0x000000080806722b */ /* 0x000fc80000000816 */
[----:B------:R-:W-:Y:S01]  /*4ff0*/  DADD R18, R18, -UR4 ;  /* 0x8000000412127e29 */ /* 0x000fe20008000000 */
[----:B------:R-:W-:Y:S01]  /*5000*/  UMOV UR4, 0x80000000 ;  /* 0x8000000000047882 */ /* 0x000fe20000000000 */
[C---:B------:R-:W-:Y:S01]  /*5010*/  DFMA R24, R8.reuse, R22, -R12 ;  /* 0x000000160818722b */ /* 0x040fe2000000080c */
[----:B------:R-:W-:Y:S01]  /*5020*/  UMOV UR5, 0x43300000 ;  /* 0x4330000000057882 */ /* 0x000fe20000000000 */
[----:B------:R-:W-:-:S04]  /*5030*/  DFMA R6, R8, R10, R6 ;  /* 0x0000000a0806722b */ /* 0x000fc80000000006 */
[----:B------:R-:W-:Y:S02]  /*5040*/  DADD R4, R16, R18 ;  /* 0x0000000010047229 */ /* 0x000fe40000000012 */
[----:B------:R-:W-:-:S06]  /*5050*/  DFMA R24, R14, R22, R24 ;  /* 0x000000160e18722b */ /* 0x000fcc0000000018 */
[----:B------:R-:W-:Y:S02]  /*5060*/  DMUL R10, R4, R12 ;  /* 0x0000000c040a7228 */ /* 0x000fe40000000000 */
[----:B------:R-:W-:Y:S02]  /*5070*/  DFMA R6, R8, R6, R24 ;  /* 0x000000060806722b */ /* 0x000fe40000000018 */
[----:B------:R-:W-:-:S04]  /*5080*/  DADD R16, R16, -R4 ;  /* 0x0000000010107229 */ /* 0x000fc80000000804 */
[----:B------:R-:W-:-:S04]  /*5090*/  DFMA R22, R4, R12, -R10 ;  /* 0x0000000c0416722b */ /* 0x000fc8000000080a */
[----:B------:R-:W-:-:S04]  /*50a0*/  DADD R16, R18, R16 ;  /* 0x0000000012107229 */ /* 0x000fc80000000010 */
[----:B------:R-:W-:-:S08]  /*50b0*/  DFMA R6, R4, R6, R22 ;  /* 0x000000060406722b */ /* 0x000fd00000000016 */
[----:B------:R-:W-:-:S08]  /*50c0*/  DFMA R6, R16, R12, R6 ;  /* 0x0000000c1006722b */ /* 0x000fd00000000006 */
[----:B------:R-:W-:-:S08]  /*50d0*/  DADD R4, R10, R6 ;  /* 0x000000000a047229 */ /* 0x000fd00000000006 */
[--C-:B------:R-:W-:Y:S02]  /*50e0*/  DADD R12, R8, R4.reuse ;  /* 0x00000000080c7229 */ /* 0x100fe40000000004 */
[----:B------:R-:W-:-:S06]  /*50f0*/  DADD R10, R10, -R4 ;  /* 0x000000000a0a7229 */ /* 0x000fcc0000000804 */
[----:B------:R-:W-:Y:S02]  /*5100*/  DADD R8, R8, -R12 ;  /* 0x0000000008087229 */ /* 0x000fe4000000080c */
[----:B------:R-:W-:-:S06]  /*5110*/  DADD R10, R6, R10 ;  /* 0x00000000060a7229 */ /* 0x000fcc000000000a */
[----:B------:R-:W-:Y:S02]  /*5120*/  DADD R8, R4, R8 ;  /* 0x0000000004087229 */ /* 0x000fe40000000008 */
[----:B------:R-:W-:Y:S01]  /*5130*/  DADD R4, R2, -UR4 ;  /* 0x8000000402047e29 */ /* 0x000fe20008000000 */
[----:B------:R-:W-:Y:S01]  /*5140*/  UMOV UR4, 0xfefa39ef ;  /* 0xfefa39ef00047882 */ /* 0x000fe20000000000 */
[----:B------:R-:W-:-:S04]  /*5150*/  UMOV UR5, 0x3fe62e42 ;  /* 0x3fe62e4200057882 */ /* 0x000fc80000000000 */
[----:B------:R-:W-:-:S08]  /*5160*/  DADD R8, R10, R8 ;  /* 0x000000000a087229 */ /* 0x000fd00000000008 */
[----:B------:R-:W-:-:S08]  /*5170*/  DADD R8, R14, R8 ;  /* 0x000000000e087229 */ /* 0x000fd00000000008 */
[----:B------:R-:W-:-:S08]  /*5180*/  DADD R2, R12, R8 ;  /* 0x000000000c027229 */ /* 0x000fd00000000008 */
[--C-:B------:R-:W-:Y:S02]  /*5190*/  DFMA R6, R4, UR4, R2.reuse ;  /* 0x0000000404067c2b */ /* 0x100fe40008000002 */
[----:B------:R-:W-:-:S06]  /*51a0*/  DADD R12, R12, -R2 ;  /* 0x000000000c0c7229 */ /* 0x000fcc0000000802 */
[----:B------:R-:W-:Y:S02]  /*51b0*/  DFMA R10, R4, -UR4, R6 ;  /* 0x80000004040a7c2b */ /* 0x000fe40008000006 */
[----:B------:R-:W-:-:S06]  /*51c0*/  DADD R12, R8, R12 ;  /* 0x00000000080c7229 */ /* 0x000fcc000000000c */
[----:B------:R-:W-:-:S08]  /*51d0*/  DADD R10, -R2, R10 ;  /* 0x00000000020a7229 */ /* 0x000fd0000000010a */
[----:B------:R-:W-:-:S08]  /*51e0*/  DADD R10, R12, -R10 ;  /* 0x000000000c0a7229 */ /* 0x000fd0000000080a */
[----:B------:R-:W-:-:S08]  /*51f0*/  DFMA R10, R4, UR6, R10 ;  /* 0x00000006040a7c2b */ /* 0x000fd0000800000a */
[----:B------:R-:W-:-:S08]  /*5200*/  DADD R2, R6, R10 ;  /* 0x0000000006027229 */ /* 0x000fd0000000000a */
[----:B------:R-:W-:Y:S02]  /*5210*/  DADD R6, R6, -R2 ;  /* 0x0000000006067229 */ /* 0x000fe40000000802 */
[----:B------:R-:W-:-:S06]  /*5220*/  DMUL R4, R2, 3 ;  /* 0x4008000002047828 */ /* 0x000fcc0000000000 */
[----:B------:R-:W-:Y:S02]  /*5230*/  DADD R6, R10, R6 ;  /* 0x000000000a067229 */ /* 0x000fe40000000006 */
[----:B------:R-:W-:-:S08]  /*5240*/  DFMA R2, R2, 3, -R4 ;  /* 0x400800000202782b */ /* 0x000fd00000000804 */
[----:B------:R-:W-:Y:S01]  /*5250*/  DFMA R2, R6, 3, R2 ;  /* 0x400800000602782b */ /* 0x000fe20000000002 */
[----:B------:R-:W-:Y:S01]  /*5260*/  HFMA2 R7, -RZ, RZ, 1.9912109375, 0.00128841400146484375 ;  /* 0x3ff71547ff077431 */ /* 0x000fe200000001ff */
[----:B------:R-:W-:-:S06]  /*5270*/  MOV R6, 0x652b82fe ;  /* 0x652b82fe00067802 */ /* 0x000fcc0000000f00 */
[----:B------:R-:W-:-:S08]  /*5280*/  DADD R10, R4, R2 ;  /* 0x00000000040a7229 */ /* 0x000fd00000000002 */
[----:B------:R-:W-:Y:S02]  /*5290*/  DFMA R12, R10, R6, 6.75539944105574400000e+15 ;  /* 0x433800000a0c742b */ /* 0x000fe40000000006 */
[----:B------:R-:W-:Y:S01]  /*52a0*/  FSETP.GEU.AND P0, PT, |R11|, 4.1917929649353027344, PT ;  /* 0x4086232b0b00780b */ /* 0x000fe20003f0e200 */
[----:B------:R-:W-:-:S05]  /*52b0*/  DADD R4, R4, -R10 ;  /* 0x0000000004047229 */ /* 0x000fca000000080a */
[----:B------:R-:W-:-:S08]  /*52c0*/  DADD R6, R12, -6.75539944105574400000e+15 ;  /* 0xc33800000c067429 */ /* 0x000fd00000000000 */
[----:B------:R-:W-:Y:S01]  /*52d0*/  DFMA R8, R6, -UR4, R10 ;  /* 0x8000000406087c2b */ /* 0x000fe2000800000a */
[----:B------:R-:W-:Y:S01]  /*52e0*/  UMOV UR4, 0x3b39803f ;  /* 0x3b39803f00047882 */ /* 0x000fe20000000000 */
[----:B------:R-:W-:-:S06]  /*52f0*/  UMOV UR5, 0x3c7abc9e ;  /* 0x3c7abc9e00057882 */ /* 0x000fcc0000000000 */
[----:B------:R-:W-:Y:S01]  /*5300*/  DFMA R8, R6, -UR4, R8 ;  /* 0x8000000406087c2b */ /* 0x000fe20008000008 */
[----:B------:R-:W-:Y:S01]  /*5310*/  UMOV UR4, 0x69ce2bdf ;  /* 0x69ce2bdf00047882 */ /* 0x000fe20000000000 */
[----:B------:R-:W-:Y:S01]  /*5320*/  HFMA2 R7, -RZ, RZ, 1.642578125, -0.00021207332611083984375 ;  /* 0x3e928af3ff077431 */ /* 0x000fe200000001ff */
[----:B------:R-:W-:Y:S01]  /*5330*/  MOV R6, 0xfca213ea ;  /* 0xfca213ea00067802 */ /* 0x000fe20000000f00 */
[----:B------:R-:W-:-:S05]  /*5340*/  UMOV UR5, 0x3e5ade15 ;  /* 0x3e5ade1500057882 */ /* 0x000fca0000000000 */
[----:B------:R-:W-:Y:S01]  /*5350*/  DFMA R6, R8, UR4, R6 ;  /* 0x0000000408067c2b */ /* 0x000fe20008000006 */
[----:B------:R-:W-:Y:S01]  /*5360*/  UMOV UR4, 0x62401315 ;  /* 0x6240131500047882 */ /* 0x000fe20000000000 */
[----:B------:R-:W-:-:S06]  /*5370*/  UMOV UR5, 0x3ec71dee ;  /* 0x3ec71dee00057882 */ /* 0x000fcc0000000000 */
[----:B------:R-:W-:Y:S01]  /*5380*/  DFMA R6, R8, R6, UR4 ;  /* 0x0000000408067e2b */ /* 0x000fe20008000006 */
        /* <DEDUP_REMOVED lines=20> */
[----:B------:R-:W-:-:S08]  /*54d0*/  DFMA R6, R8, R6, UR4 ;  /* 0x0000000408067e2b */ /* 0x000fd00008000006 */
[----:B------:R-:W-:-:S08]  /*54e0*/  DFMA R6, R8, R6, 1 ;  /* 0x3ff000000806742b */ /* 0x000fd00000000006 */
[----:B------:R-:W-:Y:S02]  /*54f0*/  DFMA R6, R8, R6, 1 ;  /* 0x3ff000000806742b */ /* 0x000fe40000000006 */
[----:B------:R-:W-:-:S08]  /*5500*/  DADD R8, R2, R4 ;  /* 0x0000000002087229 */ /* 0x000fd00000000004 */
[----:B------:R-:W-:Y:S02]  /*5510*/  LEA R3, R12, R7, 0x14 ;  /* 0x000000070c037211 */ /* 0x000fe400078ea0ff */
[----:B------:R-:W-:Y:S01]  /*5520*/  MOV R2, R6 ;  /* 0x0000000600027202 */ /* 0x000fe20000000f00 */
[----:B------:R-:W-:Y:S06]  /*5530*/  @!P0 BRA `(.L_x_121) ;  /* 0x0000000000348947 */ /* 0x000fec0003800000 */
[----:B------:R-:W-:Y:S01]  /*5540*/  FSETP.GEU.AND P1, PT, |R11|, 4.2275390625, PT ;  /* 0x408748000b00780b */ /* 0x000fe20003f2e200 */
[C---:B------:R-:W-:Y:S02]  /*5550*/  DADD R2, R10.reuse, +INF ;  /* 0x7ff000000a027429 */ /* 0x040fe40000000000 */
[----:B------:R-:W-:-:S08]  /*5560*/  DSETP.GEU.AND P0, PT, R10, RZ, PT ;  /* 0x000000ff0a00722a */ /* 0x000fd00003f0e000 */
[----:B------:R-:W-:Y:S02]  /*5570*/  FSEL R2, R2, RZ, P0 ;  /* 0x000000ff02027208 */ /* 0x000fe40000000000 */
[C---:B------:R-:W-:Y:S02]  /*5580*/  @!P1 LEA.HI R0, R12.reuse, R12, RZ, 0x1 ;  /* 0x0000000c0c009211 */ /* 0x040fe400078f08ff */
[----:B------:R-:W-:Y:S02]  /*5590*/  @!P1 MOV R4, R6 ;  /* 0x0000000600049202 */ /* 0x000fe40000000f00 */
[----:B------:R-:W-:Y:S02]  /*55a0*/  @!P1 SHF.R.S32.HI R5, RZ, 0x1, R0 ;  /* 0x00000001ff059819 */ /* 0x000fe40000011400 */
[----:B------:R-:W-:Y:S02]  /*55b0*/  @!P1 MOV R6, RZ ;  /* 0x000000ff00069202 */ /* 0x000fe40000000f00 */
[----:B------:R-:W-:-:S02]  /*55c0*/  @!P1 IADD3 R12, PT, PT, R12, -R5, RZ ;  /* 0x800000050c0c9210 */ /* 0x000fc40007ffe0ff */
[----:B------:R-:W-:Y:S02]  /*55d0*/  @!P1 LEA R5, R5, R7, 0x14 ;  /* 0x0000000705059211 */ /* 0x000fe400078ea0ff */
[----:B------:R-:W-:Y:S02]  /*55e0*/  @!P1 LEA R7, R12, 0x3ff00000, 0x14 ;  /* 0x3ff000000c079811 */ /* 0x000fe400078ea0ff */
[----:B------:R-:W-:-:S04]  /*55f0*/  FSEL R3, R3, RZ, P0 ;  /* 0x000000ff03037208 */ /* 0x000fc80000000000 */
[----:B------:R-:W-:-:S11]  /*5600*/  @!P1 DMUL R2, R4, R6 ;  /* 0x0000000604029228 */ /* 0x000fd60000000000 */
.L_x_121:
[----:B------:R-:W-:Y:S05]  /*5610*/  BSYNC.RECONVERGENT B0 ;  /* 0x0000000000007941 */ /* 0x000fea0003800200 */
.L_x_120:
[----:B------:R-:W-:Y:S01]  /*5620*/  DFMA R4, R8, R2, R2 ;  /* 0x000000020804722b */ /* 0x000fe20000000002 */
[----:B------:R-:W2:Y:S01]  /*5630*/  LDL R16, [R1+0x4] ;  /* 0x0000040001107983 */ /* 0x000ea20000100800 */
[----:B------:R-:W-:-:S03]  /*5640*/  DSETP.NEU.AND P0, PT, |R2|, +INF , PT ;  /* 0x7ff000000200742a */ /* 0x000fc60003f0d200 */
[----:B------:R-:W2:Y:S04]  /*5650*/  LDL R17, [R1+0x8] ;  /* 0x0000080001117983 */ /* 0x000ea80000100800 */
[----:B------:R-:W2:Y:S01]  /*5660*/  LDL R18, [R1+0xc] ;  /* 0x00000c0001127983 */ /* 0x000ea20000100800 */
[----:B------:R-:W-:Y:S02]  /*5670*/  FSEL R4, R2, R4, !P0 ;  /* 0x0000000402047208 */ /* 0x000fe40004000000 */
[----:B------:R-:W-:Y:S01]  /*5680*/  FSEL R5, R3, R5, !P0 ;  /* 0x0000000503057208 */ /* 0x000fe20004000000 */
[----:B------:R-:W2:Y:S04]  /*5690*/  LDL R2, [R1] ;  /* 0x0000000001027983 */ /* 0x000ea80000100800 */
[----:B------:R-:W2:Y:S04]  /*56a0*/  LDL R19, [R1+0x10] ;  /* 0x0000100001137983 */ /* 0x000ea80000100800 */
[----:B------:R-:W2:Y:S04]  /*56b0*/  LDL R22, [R1+0x14] ;  /* 0x0000140001167983 */ /* 0x000ea80000100800 */
[----:B------:R-:W2:Y:S04]  /*56c0*/  LDL R23, [R1+0x18] ;  /* 0x0000180001177983 */ /* 0x000ea80000100800 */
[----:B------:R-:W2:Y:S04]  /*56d0*/  LDL R24, [R1+0x1c] ;  /* 0x00001c0001187983 */ /* 0x000ea80000100800 */
[----:B------:R-:W2:Y:S04]  /*56e0*/  LDL R25, [R1+0x20] ;  /* 0x0000200001197983 */ /* 0x000ea80000100800 */
[----:B------:R-:W2:Y:S04]  /*56f0*/  LDL R26, [R1+0x24] ;  /* 0x00002400011a7983 */ /* 0x000ea80000100800 */
[----:B------:R0:W2:Y:S02]  /*5700*/  LDL R27, [R1+0x28] ;  /* 0x00002800011b7983 */ /* 0x0000a40000100800 */
[----:B0-----:R-:W-:Y:S01]  /*5710*/  IADD3 R1, PT, PT, R1, 0x30, RZ ;  /* 0x0000003001017810 */ /* 0x001fe20007ffe0ff */
[----:B--2---:R-:W-:Y:S06]  /*5720*/  RET.REL.NODEC R20 `(_Z13tracer_kernelP6float3) ;  /* 0xffffffa814347950 */ /* 0x004fec0003c3ffff */
.L_x_122:
[----:B------:R-:W-:-:S00]  /*5730*/  BRA `(.L_x_122) ;  /* 0xfffffffc00fc7947 */ /* 0x000fc0000383ffff */
[----:B------:R-:W-:-:S00]  /*5740*/  NOP ;  /* 0x0000000000007918 */ /* 0x000fc00000000000 */
        /* <DEDUP_REMOVED lines=11> */
.L_x_126:


//--------------------- .nv.shared.reserved.0     --------------------------
	.section	.nv.shared.reserved.0,"aw",@nobits
	.weak		__nv_reservedSMEM_offset_0_alias
	.size		__nv_reservedSMEM_offset_0_alias, 0, 64
	.other		__nv_reservedSMEM_offset_0_alias,@"STO_CUDA_RESERVED_SHARED STV_DEFAULT"
__nv_reservedSMEM_offset_0_alias:
	.zero		0
	.zero		64


//--------------------- .nv.constant0._Z13tracer_kernelP6float3 --------------------------
	.section	.nv.constant0._Z13tracer_kernelP6float3,"a",@progbits
	.sectionflags	@""
	.align	4
.nv.constant0._Z13tracer_kernelP6float3:
	.zero		904


//--------------------- SYMBOLS --------------------------

	.type		.nv.reservedSmem.offset0,@object
	.size		.nv.reservedSmem.offset0,0x4
